// auto-generated by cutlass_sweep.gemm — config: {"arch": "sm_100", "cluster_m": 1, "cluster_n": 1, "dtype": "fp16", "dtype_b": "fp16", "layout": "nt", "stages": 0, "tile_k": 32, "tile_m": 64, "tile_n": 240}
#include "cutlass/cutlass.h"
#include "cutlass/gemm/collective/collective_builder.hpp"
#include "cutlass/gemm/device/gemm_universal_adapter.h"
#include "cutlass/gemm/kernel/gemm_universal.hpp"
#include "cutlass/epilogue/collective/collective_builder.hpp"

using ElemA = cutlass::half_t;
using ElemB = cutlass::half_t;
using ElemCD = cutlass::half_t;
using Acc  = float;
using TileShape    = cute::Shape<cute::_64, cute::_240, cute::_32>;
using ClusterShape = cute::Shape<cute::_1, cute::_1, cute::_1>;

using CollectiveEpilogue = typename cutlass::epilogue::collective::CollectiveBuilder<
    cutlass::arch::Sm100, cutlass::arch::OpClassTensorOp,
    TileShape, ClusterShape,
    cutlass::epilogue::collective::EpilogueTileAuto,
    Acc, Acc,
    ElemCD, cutlass::layout::RowMajor, 128 / cutlass::sizeof_bits<ElemCD>::value,
    ElemCD, cutlass::layout::RowMajor, 128 / cutlass::sizeof_bits<ElemCD>::value,
    cutlass::epilogue::collective::EpilogueScheduleAuto
  >::CollectiveOp;

using CollectiveMainloop = typename cutlass::gemm::collective::CollectiveBuilder<
    cutlass::arch::Sm100, cutlass::arch::OpClassTensorOp,
    ElemA, cutlass::layout::RowMajor, 128 / cutlass::sizeof_bits<ElemA>::value,
    ElemB, cutlass::layout::ColumnMajor, 128 / cutlass::sizeof_bits<ElemB>::value,
    Acc,
    TileShape, ClusterShape,
    cutlass::gemm::collective::StageCountAutoCarveout<static_cast<int>(sizeof(typename CollectiveEpilogue::SharedStorage))>,
    cutlass::gemm::collective::KernelScheduleAuto
  >::CollectiveOp;

using GemmKernel = cutlass::gemm::kernel::GemmUniversal<
    cute::Shape<int,int,int,int>,
    CollectiveMainloop,
    CollectiveEpilogue
>;
using Gemm = cutlass::gemm::device::GemmUniversalAdapter<GemmKernel>;

// Force the device kernel symbol into the cubin without needing a host main.
auto* _anchor = &cutlass::device_kernel<GemmKernel>;


// ===== COMPILED SASS (sm_100a) =====

	.target	sm_100a

	.elftype	@"ET_EXEC"


//--------------------- .note.nv.tkinfo           --------------------------
	.section	.note.nv.tkinfo,"",@"SHT_NOTE"
	.sectionflags	@"SHF_NOTE_NV_TKINFO"
	.tkinfo
        /*0018*/ 	.word	0x00000002
        /*0030*/ 	.string	""
        /*0030*/ 	.string	"ptxas"
        /*0030*/ 	.string	"Cuda compilation tools, release 13.0, V13.0.88"
        /*0030*/ 	.string	"Build cuda_13.0.r13.0/compiler.36424714_0"
        /*0030*/ 	.string	"-arch sm_100a -m 64 "



//--------------------- .note.nv.cuinfo           --------------------------
	.section	.note.nv.cuinfo,"",@"SHT_NOTE"
	.sectionflags	@"SHF_NOTE_NV_CUINFO"
        /*0018*/ 	.short	0x0002
        /*001a*/ 	.short	0x0064
        /*001c*/ 	.short	0x0082
	.zero		2


//--------------------- .nv.info                  --------------------------
	.section	.nv.info,"",@"SHT_CUDA_INFO"
	.align	4


	//----- nvinfo : EIATTR_REGCOUNT
	.align		4
        /*0000*/ 	.byte	0x04, 0x2f
        /*0002*/ 	.short	(.L_19 - .L_18)
	.align		4
.L_18:
        /*0004*/ 	.word	index@(_ZN7cutlass13device_kernelINS_4gemm6kernel13GemmUniversalIN4cute5tupleIJiiiiEEENS1_10collective13CollectiveMmaINS1_35MainloopSm100TmaUmmaWarpSpecializedILi8ELi2ELi4ENS5_IJNS4_1CILi1EEESB_SB_EEEEENS5_IJNSA_ILi64EEENSA_ILi240EEENSA_ILi32EEEEEENS_6half_tENS5_IJlSB_lEEESI_SJ_NS4_8TiledMMAINS4_8MMA_AtomIJNS4_20SM100_MMA_F16BF16_SSISI_SI_fLi64ELi240ELNS4_4UMMA5MajorE0ELSO_0ELNSN_7ScaleInE0ELSP_0EEEEEENS4_6LayoutISC_NS5_IJNSA_ILi0EEEST_ST_EEEEENS5_IJNS4_10UnderscoreESW_SW_EEEEENS4_13SM90_TMA_LOADENS4_14ComposedLayoutINS4_7SwizzleILi2ELi4ELi3EEENS4_18smem_ptr_flag_bitsILi16EEENSS_INS5_IJNSA_ILi8EEESG_EEENS5_IJSG_SB_EEEEEEEvNS4_8identityESZ_S19_vS1A_EENS_8epilogue10collective18CollectiveEpilogueINS1C_23Sm100TmaWarpSpecializedILi2ELi1ELi120ELb1ELb0EEEJSH_NS5_IJNSS_ISE_SB_EENSS_ISF_SB_EEEEESI_SJ_SI_SJ_NS1C_6fusion15FusionCallbacksIS1G_NS1K_17LinearCombinationISI_fSI_fLNS_15FloatRoundStyleE2EEESH_S1J_JEEENS4_5SM1004TMEM4LOAD26SM100_TMEM_LOAD_16dp256b2xESZ_NS10_INS11_ILi1ELi4ELi3EEES14_NSS_INS5_IJS15_NSA_ILi16EEEEEENS5_IJS1V_SB_EEEEEEENS4_17SM75_U32x4_LDSM_NENS4_14SM90_TMA_STOREES1Z_NS4_17SM90_U32x4_STSM_NENS4_39AutoVectorizingCopyWithAssumedAlignmentILi128EEEEEEvvEEEEvNT_6ParamsE)
        /*0008*/ 	.word	0x000000ff


	//----- nvinfo : EIATTR_FRAME_SIZE
	.align		4
.L_19:
        /*000c*/ 	.byte	0x04, 0x11
        /*000e*/ 	.short	(.L_21 - .L_20)
	.align		4
.L_20:
        /*0010*/ 	.word	index@($__internal_2_$__cuda_sm10x_tcgen05_guardrail_trap_unallocated_columns_being_dealloced)
        /*0014*/ 	.word	0x00000018


	//----- nvinfo : EIATTR_FRAME_SIZE
	.align		4
.L_21:
        /*0018*/ 	.byte	0x04, 0x11
        /*001a*/ 	.short	(.L_23 - .L_22)
	.align		4
.L_22:
        /*001c*/ 	.word	index@($__internal_1_$__cuda_sm10x_tcgen05_guardrail_trap_phase_invalid_during_alloc)
        /*0020*/ 	.word	0x00000018


	//----- nvinfo : EIATTR_FRAME_SIZE
	.align		4
.L_23:
        /*0024*/ 	.byte	0x04, 0x11
        /*0026*/ 	.short	(.L_25 - .L_24)
	.align		4
.L_24:
        /*0028*/ 	.word	index@($__internal_0_$__cuda_sm10x_tcgen05_guardrail_trap_col_being_dealloced_not_returned_by_alloc)
        /*002c*/ 	.word	0x00000018


	//----- nvinfo : EIATTR_FRAME_SIZE
	.align		4
.L_25:
        /*0030*/ 	.byte	0x04, 0x11
        /*0032*/ 	.short	(.L_27 - .L_26)
	.align		4
.L_26:
        /*0034*/ 	.word	index@(_ZN7cutlass13device_kernelINS_4gemm6kernel13GemmUniversalIN4cute5tupleIJiiiiEEENS1_10collective13CollectiveMmaINS1_35MainloopSm100TmaUmmaWarpSpecializedILi8ELi2ELi4ENS5_IJNS4_1CILi1EEESB_SB_EEEEENS5_IJNSA_ILi64EEENSA_ILi240EEENSA_ILi32EEEEEENS_6half_tENS5_IJlSB_lEEESI_SJ_NS4_8TiledMMAINS4_8MMA_AtomIJNS4_20SM100_MMA_F16BF16_SSISI_SI_fLi64ELi240ELNS4_4UMMA5MajorE0ELSO_0ELNSN_7ScaleInE0ELSP_0EEEEEENS4_6LayoutISC_NS5_IJNSA_ILi0EEEST_ST_EEEEENS5_IJNS4_10UnderscoreESW_SW_EEEEENS4_13SM90_TMA_LOADENS4_14ComposedLayoutINS4_7SwizzleILi2ELi4ELi3EEENS4_18smem_ptr_flag_bitsILi16EEENSS_INS5_IJNSA_ILi8EEESG_EEENS5_IJSG_SB_EEEEEEEvNS4_8identityESZ_S19_vS1A_EENS_8epilogue10collective18CollectiveEpilogueINS1C_23Sm100TmaWarpSpecializedILi2ELi1ELi120ELb1ELb0EEEJSH_NS5_IJNSS_ISE_SB_EENSS_ISF_SB_EEEEESI_SJ_SI_SJ_NS1C_6fusion15FusionCallbacksIS1G_NS1K_17LinearCombinationISI_fSI_fLNS_15FloatRoundStyleE2EEESH_S1J_JEEENS4_5SM1004TMEM4LOAD26SM100_TMEM_LOAD_16dp256b2xESZ_NS10_INS11_ILi1ELi4ELi3EEES14_NSS_INS5_IJS15_NSA_ILi16EEEEEENS5_IJS1V_SB_EEEEEEENS4_17SM75_U32x4_LDSM_NENS4_14SM90_TMA_STOREES1Z_NS4_17SM90_U32x4_STSM_NENS4_39AutoVectorizingCopyWithAssumedAlignmentILi128EEEEEEvvEEEEvNT_6ParamsE)
        /*0038*/ 	.word	0x00000018


	//----- nvinfo : EIATTR_MIN_STACK_SIZE
	.align		4
.L_27:
        /*003c*/ 	.byte	0x04, 0x12
        /*003e*/ 	.short	(.L_29 - .L_28)
	.align		4
.L_28:
        /*0040*/ 	.word	index@(_ZN7cutlass13device_kernelINS_4gemm6kernel13GemmUniversalIN4cute5tupleIJiiiiEEENS1_10collective13CollectiveMmaINS1_35MainloopSm100TmaUmmaWarpSpecializedILi8ELi2ELi4ENS5_IJNS4_1CILi1EEESB_SB_EEEEENS5_IJNSA_ILi64EEENSA_ILi240EEENSA_ILi32EEEEEENS_6half_tENS5_IJlSB_lEEESI_SJ_NS4_8TiledMMAINS4_8MMA_AtomIJNS4_20SM100_MMA_F16BF16_SSISI_SI_fLi64ELi240ELNS4_4UMMA5MajorE0ELSO_0ELNSN_7ScaleInE0ELSP_0EEEEEENS4_6LayoutISC_NS5_IJNSA_ILi0EEEST_ST_EEEEENS5_IJNS4_10UnderscoreESW_SW_EEEEENS4_13SM90_TMA_LOADENS4_14ComposedLayoutINS4_7SwizzleILi2ELi4ELi3EEENS4_18smem_ptr_flag_bitsILi16EEENSS_INS5_IJNSA_ILi8EEESG_EEENS5_IJSG_SB_EEEEEEEvNS4_8identityESZ_S19_vS1A_EENS_8epilogue10collective18CollectiveEpilogueINS1C_23Sm100TmaWarpSpecializedILi2ELi1ELi120ELb1ELb0EEEJSH_NS5_IJNSS_ISE_SB_EENSS_ISF_SB_EEEEESI_SJ_SI_SJ_NS1C_6fusion15FusionCallbacksIS1G_NS1K_17LinearCombinationISI_fSI_fLNS_15FloatRoundStyleE2EEESH_S1J_JEEENS4_5SM1004TMEM4LOAD26SM100_TMEM_LOAD_16dp256b2xESZ_NS10_INS11_ILi1ELi4ELi3EEES14_NSS_INS5_IJS15_NSA_ILi16EEEEEENS5_IJS1V_SB_EEEEEEENS4_17SM75_U32x4_LDSM_NENS4_14SM90_TMA_STOREES1Z_NS4_17SM90_U32x4_STSM_NENS4_39AutoVectorizingCopyWithAssumedAlignmentILi128EEEEEEvvEEEEvNT_6ParamsE)
        /*0044*/ 	.word	0x00000018
.L_29:


//--------------------- .nv.compat                --------------------------
	.section	.nv.compat,"",@"SHT_CUDA_COMPAT_INFO"
	.align	4
        /*0000*/ 	.byte	0x02, 0x09, 0x01, 0x00, 0x02, 0x02, 0x02, 0x00, 0x02, 0x05, 0x05, 0x00, 0x03, 0x07, 0x01, 0x01
        /*0010*/ 	.byte	0x02, 0x03, 0x01, 0x00, 0x02, 0x06, 0x01, 0x00, 0x04, 0x0b, 0x08, 0x00, 0x09, 0x00, 0x00, 0x00
        /*0020*/ 	.byte	0x00, 0x00, 0x00, 0x00


//--------------------- .nv.info._ZN7cutlass13device_kernelINS_4gemm6kernel13GemmUniversalIN4cute5tupleIJiiiiEEENS1_10collective13CollectiveMmaINS1_35MainloopSm100TmaUmmaWarpSpecializedILi8ELi2ELi4ENS5_IJNS4_1CILi1EEESB_SB_EEEEENS5_IJNSA_ILi64EEENSA_ILi240EEENSA_ILi32EEEEEENS_6half_tENS5_IJlSB_lEEESI_SJ_NS4_8TiledMMAINS4_8MMA_AtomIJNS4_20SM100_MMA_F16BF16_SSISI_SI_fLi64ELi240ELNS4_4UMMA5MajorE0ELSO_0ELNSN_7ScaleInE0ELSP_0EEEEEENS4_6LayoutISC_NS5_IJNSA_ILi0EEEST_ST_EEEEENS5_IJNS4_10UnderscoreESW_SW_EEEEENS4_13SM90_TMA_LOADENS4_14ComposedLayoutINS4_7SwizzleILi2ELi4ELi3EEENS4_18smem_ptr_flag_bitsILi16EEENSS_INS5_IJNSA_ILi8EEESG_EEENS5_IJSG_SB_EEEEEEEvNS4_8identityESZ_S19_vS1A_EENS_8epilogue10collective18CollectiveEpilogueINS1C_23Sm100TmaWarpSpecializedILi2ELi1ELi120ELb1ELb0EEEJSH_NS5_IJNSS_ISE_SB_EENSS_ISF_SB_EEEEESI_SJ_SI_SJ_NS1C_6fusion15FusionCallbacksIS1G_NS1K_17LinearCombinationISI_fSI_fLNS_15FloatRoundStyleE2EEESH_S1J_JEEENS4_5SM1004TMEM4LOAD26SM100_TMEM_LOAD_16dp256b2xESZ_NS10_INS11_ILi1ELi4ELi3EEES14_NSS_INS5_IJS15_NSA_ILi16EEEEEENS5_IJS1V_SB_EEEEEEENS4_17SM75_U32x4_LDSM_NENS4_14SM90_TMA_STOREES1Z_NS4_17SM90_U32x4_STSM_NENS4_39AutoVectorizingCopyWithAssumedAlignmentILi128EEEEEEvvEEEEvNT_6ParamsE --------------------------
	.section	.nv.info._ZN7cutlass13device_kernelINS_4gemm6kernel13GemmUniversalIN4cute5tupleIJiiiiEEENS1_10collective13CollectiveMmaINS1_35MainloopSm100TmaUmmaWarpSpecializedILi8ELi2ELi4ENS5_IJNS4_1CILi1EEESB_SB_EEEEENS5_IJNSA_ILi64EEENSA_ILi240EEENSA_ILi32EEEEEENS_6half_tENS5_IJlSB_lEEESI_SJ_NS4_8TiledMMAINS4_8MMA_AtomIJNS4_20SM100_MMA_F16BF16_SSISI_SI_fLi64ELi240ELNS4_4UMMA5MajorE0ELSO_0ELNSN_7ScaleInE0ELSP_0EEEEEENS4_6LayoutISC_NS5_IJNSA_ILi0EEEST_ST_EEEEENS5_IJNS4_10UnderscoreESW_SW_EEEEENS4_13SM90_TMA_LOADENS4_14ComposedLayoutINS4_7SwizzleILi2ELi4ELi3EEENS4_18smem_ptr_flag_bitsILi16EEENSS_INS5_IJNSA_ILi8EEESG_EEENS5_IJSG_SB_EEEEEEEvNS4_8identityESZ_S19_vS1A_EENS_8epilogue10collective18CollectiveEpilogueINS1C_23Sm100TmaWarpSpecializedILi2ELi1ELi120ELb1ELb0EEEJSH_NS5_IJNSS_ISE_SB_EENSS_ISF_SB_EEEEESI_SJ_SI_SJ_NS1C_6fusion15FusionCallbacksIS1G_NS1K_17LinearCombinationISI_fSI_fLNS_15FloatRoundStyleE2EEESH_S1J_JEEENS4_5SM1004TMEM4LOAD26SM100_TMEM_LOAD_16dp256b2xESZ_NS10_INS11_ILi1ELi4ELi3EEES14_NSS_INS5_IJS15_NSA_ILi16EEEEEENS5_IJS1V_SB_EEEEEEENS4_17SM75_U32x4_LDSM_NENS4_14SM90_TMA_STOREES1Z_NS4_17SM90_U32x4_STSM_NENS4_39AutoVectorizingCopyWithAssumedAlignmentILi128EEEEEEvvEEEEvNT_6ParamsE,"",@"SHT_CUDA_INFO"
	.sectionflags	@""
	.align	4


	//----- nvinfo : EIATTR_CUDA_API_VERSION
	.align		4
        /*0000*/ 	.byte	0x04, 0x37
        /*0002*/ 	.short	(.L_31 - .L_30)
.L_30:
        /*0004*/ 	.word	0x00000082


	//----- nvinfo : EIATTR_KPARAM_INFO
	.align		4
.L_31:
        /*0008*/ 	.byte	0x04, 0x17
        /*000a*/ 	.short	(.L_33 - .L_32)
.L_32:
        /*000c*/ 	.word	0x00000000
        /*0010*/ 	.short	0x0000
        /*0012*/ 	.short	0x0000
        /*0014*/ 	.byte	0x00, 0xf0, 0x01, 0x20


	//----- nvinfo : EIATTR_AT_ENTRY_FRAGMENTS
	.align		4
.L_33:
        /*0018*/ 	.byte	0x04, 0x4f
        /*001a*/ 	.short	(.L_35 - .L_34)


	//   ....[0]....
.L_34:
        /*001c*/ 	.word	0x00000006


	//----- nvinfo : EIATTR_RESERVED_SMEM_USED
	.align		4
.L_35:
        /*0020*/ 	.byte	0x01, 0x41
	.zero		2


	//----- nvinfo : EIATTR_SPARSE_MMA_MASK
	.align		4
        /*0024*/ 	.byte	0x03, 0x50
        /*0026*/ 	.short	0x0000


	//----- nvinfo : EIATTR_TCGEN05_1CTA_USED
	.align		4
        /*0028*/ 	.byte	0x01, 0x51
	.zero		2


	//----- nvinfo : EIATTR_MAXREG_COUNT
	.align		4
        /*002c*/ 	.byte	0x03, 0x1b
        /*002e*/ 	.short	0x00ff


	//----- nvinfo : EIATTR_NUM_BARRIERS
	.align		4
        /*0030*/ 	.byte	0x02, 0x4c
        /*0032*/ 	.byte	0x07
	.zero		1


	//----- nvinfo : EIATTR_EXTERNS
	.align		4
        /*0034*/ 	.byte	0x04, 0x0f
        /*0036*/ 	.short	(.L_37 - .L_36)


	//   ....[0]....
	.align		4
.L_36:
        /*0038*/ 	.word	index@(__assertfail)


	//----- nvinfo : EIATTR_ANNOTATIONS
	.align		4
.L_37:
        /*003c*/ 	.byte	0x04, 0x55
        /*003e*/ 	.short	(.L_39 - .L_38)


	//   ....[0]....
.L_38:
        /*0040*/ 	.word	0x00000001
        /*0044*/ 	.byte	0x60, 0x04, 0x00, 0x00, 0x01, 0x00, 0x00, 0x00, 0x70, 0x4f, 0x00, 0x00, 0x01, 0x00, 0x00, 0x00
        /*0054*/ 	.byte	0x70, 0x50, 0x00, 0x00, 0x01, 0x00, 0x00, 0x00, 0xf0, 0x57, 0x00, 0x00, 0x01, 0x00, 0x00, 0x00
        /*0064*/ 	.byte	0x10, 0x5a, 0x00, 0x00, 0x01, 0x00, 0x00, 0x00, 0x60, 0x5e, 0x00, 0x00, 0x01, 0x00, 0x00, 0x00
        /*0074*/ 	.byte	0x60, 0x7b, 0x00, 0x00, 0x01, 0x00, 0x00, 0x00, 0x30, 0x80, 0x00, 0x00, 0x01, 0x00, 0x00, 0x00
        /*0084*/ 	.byte	0x60, 0x9e, 0x00, 0x00, 0x01, 0x00, 0x00, 0x00, 0xd0, 0x9e, 0x00, 0x00, 0x01, 0x00, 0x00, 0x00
        /*0094*/ 	.byte	0xf0, 0x9e, 0x00, 0x00, 0x01, 0x00, 0x00, 0x00, 0x00, 0x9f, 0x00, 0x00, 0x01, 0x00, 0x00, 0x00
        /*00a4*/ 	.byte	0xd0, 0x9f, 0x00, 0x00, 0x01, 0x00, 0x00, 0x00, 0xf0, 0x9f, 0x00, 0x00, 0x01, 0x00, 0x00, 0x00
        /*00b4*/ 	.byte	0xa0, 0xa1, 0x00, 0x00


	//----- nvinfo : EIATTR_MERCURY_ISA_VERSION
	.align		4
.L_39:
        /*00b8*/ 	.byte	0x03, 0x5f
        /*00ba*/ 	.short	0x0101


	//----- nvinfo : EIATTR_INT_WARP_WIDE_INSTR_OFFSETS
	.align		4
        /*00bc*/ 	.byte	0x04, 0x31
        /*00be*/ 	.short	(.L_41 - .L_40)


	//   ....[0]....
.L_40:
        /*00c0*/ 	.word	0x00003bf0


	//   ....[1]....
        /*00c4*/ 	.word	0x00003c20


	//   ....[2]....
        /*00c8*/ 	.word	0x00003c70


	//   ....[3]....
        /*00cc*/ 	.word	0x00004840


	//   ....[4]....
        /*00d0*/ 	.word	0x000048c0


	//   ....[5]....
        /*00d4*/ 	.word	0x00004920


	//   ....[6]....
        /*00d8*/ 	.word	0x00004980


	//   ....[7]....
        /*00dc*/ 	.word	0x000049e0


	//   ....[8]....
        /*00e0*/ 	.word	0x00004a00


	//   ....[9]....
        /*00e4*/ 	.word	0x00004a80


	//   ....[10]....
        /*00e8*/ 	.word	0x00004ac0


	//   ....[11]....
        /*00ec*/ 	.word	0x00004ae0


	//   ....[12]....
        /*00f0*/ 	.word	0x00004b40


	//   ....[13]....
        /*00f4*/ 	.word	0x00004b80


	//   ....[14]....
        /*00f8*/ 	.word	0x00004ba0


	//   ....[15]....
        /*00fc*/ 	.word	0x00004c00


	//   ....[16]....
        /*0100*/ 	.word	0x00004c40


	//   ....[17]....
        /*0104*/ 	.word	0x00004cb0


	//   ....[18]....
        /*0108*/ 	.word	0x00004d00


	//----- nvinfo : EIATTR_COOP_GROUP_MASK_REGIDS
	.align		4
.L_41:
        /*010c*/ 	.byte	0x04, 0x29
        /*010e*/ 	.short	(.L_43 - .L_42)


	//   ....[0]....
.L_42:
        /*0110*/ 	.word	0xffffffff


	//   ....[1]....
        /*0114*/ 	.word	0xffffffff


	//   ....[2]....
        /*0118*/ 	.word	0xffffffff


	//   ....[3]....
        /*011c*/ 	.word	0xffffffff


	//   ....[4]....
        /*0120*/ 	.word	0xffffffff


	//   ....[5]....
        /*0124*/ 	.word	0xffffffff


	//   ....[6]....
        /*0128*/ 	.word	0xffffffff


	//   ....[7]....
        /*012c*/ 	.word	0xffffffff


	//   ....[8]....
        /*0130*/ 	.word	0xffffffff


	//   ....[9]....
        /*0134*/ 	.word	0xffffffff


	//   ....[10]....
        /*0138*/ 	.word	0xffffffff


	//   ....[11]....
        /*013c*/ 	.word	0xffffffff


	//   ....[12]....
        /*0140*/ 	.word	0xffffffff


	//----- nvinfo : EIATTR_COOP_GROUP_INSTR_OFFSETS
	.align		4
.L_43:
        /*0144*/ 	.byte	0x04, 0x28
        /*0146*/ 	.short	(.L_45 - .L_44)


	//   ....[0]....
.L_44:
        /*0148*/ 	.word	0x000000a0


	//   ....[1]....
        /*014c*/ 	.word	0x00000500


	//   ....[2]....
        /*0150*/ 	.word	0x000006f0


	//   ....[3]....
        /*0154*/ 	.word	0x00000850


	//   ....[4]....
        /*0158*/ 	.word	0x00000950


	//   ....[5]....
        /*015c*/ 	.word	0x00000ac0


	//   ....[6]....
        /*0160*/ 	.word	0x00000c60


	//   ....[7]....
        /*0164*/ 	.word	0x00001de0


	//   ....[8]....
        /*0168*/ 	.word	0x00002ef0


	//   ....[9]....
        /*016c*/ 	.word	0x00003100


	//   ....[10]....
        /*0170*/ 	.word	0x00003130


	//   ....[11]....
        /*0174*/ 	.word	0x00003ae0


	//   ....[12]....
        /*0178*/ 	.word	0x00003d10


	//----- nvinfo : EIATTR_VRC_CTA_INIT_COUNT
	.align		4
.L_45:
        /*017c*/ 	.byte	0x02, 0x4a
        /*017e*/ 	.byte	0x80
	.zero		1


	//----- nvinfo : EIATTR_SYSCALL_OFFSETS
	.align		4
        /*0180*/ 	.byte	0x04, 0x46
        /*0182*/ 	.short	(.L_47 - .L_46)


	//   ....[0]....
.L_46:
        /*0184*/ 	.word	0x00005900


	//   ....[1]....
        /*0188*/ 	.word	0x000059f0


	//   ....[2]....
        /*018c*/ 	.word	0x00006700


	//   ....[3]....
        /*0190*/ 	.word	0x00006870


	//   ....[4]....
        /*0194*/ 	.word	0x000069e0


	//   ....[5]....
        /*0198*/ 	.word	0x00006b50


	//   ....[6]....
        /*019c*/ 	.word	0x00006cc0


	//   ....[7]....
        /*01a0*/ 	.word	0x00006e30


	//   ....[8]....
        /*01a4*/ 	.word	0x00006fa0


	//   ....[9]....
        /*01a8*/ 	.word	0x00007110


	//   ....[10]....
        /*01ac*/ 	.word	0x00007280


	//   ....[11]....
        /*01b0*/ 	.word	0x000073f0


	//   ....[12]....
        /*01b4*/ 	.word	0x00007560


	//   ....[13]....
        /*01b8*/ 	.word	0x000076d0


	//   ....[14]....
        /*01bc*/ 	.word	0x00007840


	//   ....[15]....
        /*01c0*/ 	.word	0x000079b0


	//   ....[16]....
        /*01c4*/ 	.word	0x00007b20


	//----- nvinfo : EIATTR_MBARRIER_INSTR_OFFSETS
	.align		4
.L_47:
        /*01c8*/ 	.byte	0x04, 0x39
        /*01ca*/ 	.short	(.L_49 - .L_48)


	//   ....[0]....
.L_48:
        /*01cc*/ 	.word	0x000005e0
        /*01d0*/ 	.word	0x000000ff
        /*01d4*/ 	.word	0x00000000
        /*01d8*/ 	.short	0x0100
        /*01da*/ 	.byte	0x05
	.zero		1


	//   ....[1]....
        /*01dc*/ 	.word	0x000005f0
        /*01e0*/ 	.word	0x000000ff
        /*01e4*/ 	.word	0x00000040
        /*01e8*/ 	.short	0x0100
        /*01ea*/ 	.byte	0x05
	.zero		1


	//   ....[2]....
        /*01ec*/ 	.word	0x00000600
        /*01f0*/ 	.word	0x000000ff
        /*01f4*/ 	.word	0x00000008
        /*01f8*/ 	.short	0x0100
        /*01fa*/ 	.byte	0x05
	.zero		1


	//   ....[3]....
        /*01fc*/ 	.word	0x00000610
        /*0200*/ 	.word	0x000000ff
        /*0204*/ 	.word	0x00000048
        /*0208*/ 	.short	0x0100
        /*020a*/ 	.byte	0x05
	.zero		1


	//   ....[4]....
        /*020c*/ 	.word	0x00000620
        /*0210*/ 	.word	0x000000ff
        /*0214*/ 	.word	0x00000010
        /*0218*/ 	.short	0x0100
        /*021a*/ 	.byte	0x05
	.zero		1


	//   ....[5]....
        /*021c*/ 	.word	0x00000630
        /*0220*/ 	.word	0x000000ff
        /*0224*/ 	.word	0x00000050
        /*0228*/ 	.short	0x0100
        /*022a*/ 	.byte	0x05
	.zero		1


	//   ....[6]....
        /*022c*/ 	.word	0x00000640
        /*0230*/ 	.word	0x000000ff
        /*0234*/ 	.word	0x00000018
        /*0238*/ 	.short	0x0100
        /*023a*/ 	.byte	0x05
	.zero		1


	//   ....[7]....
        /*023c*/ 	.word	0x00000650
        /*0240*/ 	.word	0x000000ff
        /*0244*/ 	.word	0x00000058
        /*0248*/ 	.short	0x0100
        /*024a*/ 	.byte	0x05
	.zero		1


	//   ....[8]....
        /*024c*/ 	.word	0x00000660
        /*0250*/ 	.word	0x000000ff
        /*0254*/ 	.word	0x00000020
        /*0258*/ 	.short	0x0100
        /*025a*/ 	.byte	0x05
	.zero		1


	//   ....[9]....
        /*025c*/ 	.word	0x00000670
        /*0260*/ 	.word	0x000000ff
        /*0264*/ 	.word	0x00000060
        /*0268*/ 	.short	0x0100
        /*026a*/ 	.byte	0x05
	.zero		1


	//   ....[10]....
        /*026c*/ 	.word	0x00000680
        /*0270*/ 	.word	0x000000ff
        /*0274*/ 	.word	0x00000028
        /*0278*/ 	.short	0x0100
        /*027a*/ 	.byte	0x05
	.zero		1


	//   ....[11]....
        /*027c*/ 	.word	0x00000690
        /*0280*/ 	.word	0x000000ff
        /*0284*/ 	.word	0x00000068
        /*0288*/ 	.short	0x0100
        /*028a*/ 	.byte	0x05
	.zero		1


	//   ....[12]....
        /*028c*/ 	.word	0x000006a0
        /*0290*/ 	.word	0x000000ff
        /*0294*/ 	.word	0x00000030
        /*0298*/ 	.short	0x0100
        /*029a*/ 	.byte	0x05
	.zero		1


	//   ....[13]....
        /*029c*/ 	.word	0x000006b0
        /*02a0*/ 	.word	0x000000ff
        /*02a4*/ 	.word	0x00000070
        /*02a8*/ 	.short	0x0100
        /*02aa*/ 	.byte	0x05
	.zero		1


	//   ....[14]....
        /*02ac*/ 	.word	0x000006c0
        /*02b0*/ 	.word	0x000000ff
        /*02b4*/ 	.word	0x00000038
        /*02b8*/ 	.short	0x0100
        /*02ba*/ 	.byte	0x05
	.zero		1


	//   ....[15]....
        /*02bc*/ 	.word	0x000006d0
        /*02c0*/ 	.word	0x000000ff
        /*02c4*/ 	.word	0x00000078
        /*02c8*/ 	.short	0x0100
        /*02ca*/ 	.byte	0x05
	.zero		1


	//   ....[16]....
        /*02cc*/ 	.word	0x00000800
        /*02d0*/ 	.word	0x000000ff
        /*02d4*/ 	.word	0x00000080
        /*02d8*/ 	.short	0x0100
        /*02da*/ 	.byte	0x06
	.zero		1


	//   ....[17]....
        /*02dc*/ 	.word	0x00000810
        /*02e0*/ 	.word	0x000000ff
        /*02e4*/ 	.word	0x00000090
        /*02e8*/ 	.short	0x0100
        /*02ea*/ 	.byte	0x06
	.zero		1


	//   ....[18]....
        /*02ec*/ 	.word	0x00000820
        /*02f0*/ 	.word	0x000000ff
        /*02f4*/ 	.word	0x00000088
        /*02f8*/ 	.short	0x0100
        /*02fa*/ 	.byte	0x06
	.zero		1


	//   ....[19]....
        /*02fc*/ 	.word	0x00000830
        /*0300*/ 	.word	0x000000ff
        /*0304*/ 	.word	0x00000098
        /*0308*/ 	.short	0x0100
        /*030a*/ 	.byte	0x06
	.zero		1


	//   ....[20]....
        /*030c*/ 	.word	0x00000920
        /*0310*/ 	.word	0x000000ff
        /*0314*/ 	.word	0x000000a0
        /*0318*/ 	.short	0x0100
        /*031a*/ 	.byte	0x05
	.zero		1


	//   ....[21]....
        /*031c*/ 	.word	0x00000930
        /*0320*/ 	.word	0x000000ff
        /*0324*/ 	.word	0x000000a8
        /*0328*/ 	.short	0x0100
        /*032a*/ 	.byte	0x05
	.zero		1


	//   ....[22]....
        /*032c*/ 	.word	0x00000a70
        /*0330*/ 	.word	0x000000ff
        /*0334*/ 	.word	0x000000b0
        /*0338*/ 	.short	0x0100
        /*033a*/ 	.byte	0x05
	.zero		1


	//   ....[23]....
        /*033c*/ 	.word	0x00000a80
        /*0340*/ 	.word	0x000000ff
        /*0344*/ 	.word	0x000000c0
        /*0348*/ 	.short	0x0100
        /*034a*/ 	.byte	0x05
	.zero		1


	//   ....[24]....
        /*034c*/ 	.word	0x00000a90
        /*0350*/ 	.word	0x000000ff
        /*0354*/ 	.word	0x000000b8
        /*0358*/ 	.short	0x0100
        /*035a*/ 	.byte	0x05
	.zero		1


	//   ....[25]....
        /*035c*/ 	.word	0x00000aa0
        /*0360*/ 	.word	0x000000ff
        /*0364*/ 	.word	0x000000c8
        /*0368*/ 	.short	0x0100
        /*036a*/ 	.byte	0x05
	.zero		1


	//   ....[26]....
        /*036c*/ 	.word	0x00000bd0
        /*0370*/ 	.word	0x000000ff
        /*0374*/ 	.word	0x000000d0
        /*0378*/ 	.short	0x0100
        /*037a*/ 	.byte	0x06
	.zero		1


	//   ....[27]....
        /*037c*/ 	.word	0x00000be0
        /*0380*/ 	.word	0x000000ff
        /*0384*/ 	.word	0x000000f0
        /*0388*/ 	.short	0x0100
        /*038a*/ 	.byte	0x06
	.zero		1


	//   ....[28]....
        /*038c*/ 	.word	0x00000bf0
        /*0390*/ 	.word	0x000000ff
        /*0394*/ 	.word	0x000000d8
        /*0398*/ 	.short	0x0100
        /*039a*/ 	.byte	0x06
	.zero		1


	//   ....[29]....
        /*039c*/ 	.word	0x00000c00
        /*03a0*/ 	.word	0x000000ff
        /*03a4*/ 	.word	0x000000f8
        /*03a8*/ 	.short	0x0100
        /*03aa*/ 	.byte	0x06
	.zero		1


	//   ....[30]....
        /*03ac*/ 	.word	0x00000c10
        /*03b0*/ 	.word	0x000000ff
        /*03b4*/ 	.word	0x000000e0
        /*03b8*/ 	.short	0x0100
        /*03ba*/ 	.byte	0x06
	.zero		1


	//   ....[31]....
        /*03bc*/ 	.word	0x00000c20
        /*03c0*/ 	.word	0x000000ff
        /*03c4*/ 	.word	0x00000100
        /*03c8*/ 	.short	0x0100
        /*03ca*/ 	.byte	0x06
	.zero		1


	//   ....[32]....
        /*03cc*/ 	.word	0x00000c30
        /*03d0*/ 	.word	0x000000ff
        /*03d4*/ 	.word	0x000000e8
        /*03d8*/ 	.short	0x0100
        /*03da*/ 	.byte	0x06
	.zero		1


	//   ....[33]....
        /*03dc*/ 	.word	0x00000c40
        /*03e0*/ 	.word	0x000000ff
        /*03e4*/ 	.word	0x00000108
        /*03e8*/ 	.short	0x0100
        /*03ea*/ 	.byte	0x06
	.zero		1


	//   ....[34]....
        /*03ec*/ 	.word	0x00000d50
        /*03f0*/ 	.word	0x000000ff
        /*03f4*/ 	.word	0x00000110
        /*03f8*/ 	.short	0x0100
        /*03fa*/ 	.byte	0x05
	.zero		1


	//   ....[35]....
        /*03fc*/ 	.word	0x00000d60
        /*0400*/ 	.word	0x000000ff
        /*0404*/ 	.word	0x00000120
        /*0408*/ 	.short	0x0100
        /*040a*/ 	.byte	0x05
	.zero		1


	//   ....[36]....
        /*040c*/ 	.word	0x00000d70
        /*0410*/ 	.word	0x000000ff
        /*0414*/ 	.word	0x00000118
        /*0418*/ 	.short	0x0100
        /*041a*/ 	.byte	0x05
	.zero		1


	//   ....[37]....
        /*041c*/ 	.word	0x00000d80
        /*0420*/ 	.word	0x000000ff
        /*0424*/ 	.word	0x00000128
        /*0428*/ 	.short	0x0100
        /*042a*/ 	.byte	0x05
	.zero		1


	//   ....[38]....
        /*042c*/ 	.word	0x00001700
        /*0430*/ 	.word	0x00000002
        /*0434*/ 	.word	0x00000120
        /*0438*/ 	.short	0x010a
        /*043a*/ 	.byte	0xff
	.zero		1


	//   ....[39]....
        /*043c*/ 	.word	0x00001720
        /*0440*/ 	.word	0x00000002
        /*0444*/ 	.word	0x00000110
        /*0448*/ 	.short	0x0101
        /*044a*/ 	.byte	0xff
	.zero		1


	//   ....[40]....
        /*044c*/ 	.word	0x00001800
        /*0450*/ 	.word	0x000000ff
        /*0454*/ 	.word	0x00000040
        /*0458*/ 	.short	0x010a
        /*045a*/ 	.byte	0x05
	.zero		1


	//   ....[41]....
        /*045c*/ 	.word	0x00001880
        /*0460*/ 	.word	0x000000ff
        /*0464*/ 	.word	0x00000040
        /*0468*/ 	.short	0x010a
        /*046a*/ 	.byte	0x21
	.zero		1


	//   ....[42]....
        /*046c*/ 	.word	0x000019d0
        /*0470*/ 	.word	0x000000ff
        /*0474*/ 	.word	0x00000040
        /*0478*/ 	.short	0x010a
        /*047a*/ 	.byte	0x08
	.zero		1


	//   ....[43]....
        /*047c*/ 	.word	0x00001ae0
        /*0480*/ 	.word	0x000000ff
        /*0484*/ 	.word	0x000000a8
        /*0488*/ 	.short	0x0101
        /*048a*/ 	.byte	0x04
	.zero		1


	//   ....[44]....
        /*048c*/ 	.word	0x00001b00
        /*0490*/ 	.word	0x000000ff
        /*0494*/ 	.word	0x00000040
        /*0498*/ 	.short	0x010a
        /*049a*/ 	.byte	0x05
	.zero		1


	//   ....[45]....
        /*049c*/ 	.word	0x00001b80
        /*04a0*/ 	.word	0x000000ff
        /*04a4*/ 	.word	0x00000040
        /*04a8*/ 	.short	0x010a
        /*04aa*/ 	.byte	0x11
	.zero		1


	//   ....[46]....
        /*04ac*/ 	.word	0x00001cd0
        /*04b0*/ 	.word	0x000000ff
        /*04b4*/ 	.word	0x00000040
        /*04b8*/ 	.short	0x010a
        /*04ba*/ 	.byte	0x08
	.zero		1


	//   ....[47]....
        /*04bc*/ 	.word	0x00001e10
        /*04c0*/ 	.word	0x00000003
        /*04c4*/ 	.word	0x000000b0
        /*04c8*/ 	.short	0x010a
        /*04ca*/ 	.byte	0xff
	.zero		1


	//   ....[48]....
        /*04cc*/ 	.word	0x00001f60
        /*04d0*/ 	.word	0x00000002
        /*04d4*/ 	.word	0x00000000
        /*04d8*/ 	.short	0x0101
        /*04da*/ 	.byte	0xff
	.zero		1


	//   ....[49]....
        /*04dc*/ 	.word	0x00002500
        /*04e0*/ 	.word	0x000000ff
        /*04e4*/ 	.word	0x00000000
        /*04e8*/ 	.short	0x010a
        /*04ea*/ 	.byte	0x05
	.zero		1


	//   ....[50]....
        /*04ec*/ 	.word	0x00002590
        /*04f0*/ 	.word	0x000000ff
        /*04f4*/ 	.word	0x00000000
        /*04f8*/ 	.short	0x010a
        /*04fa*/ 	.byte	0x05
	.zero		1


	//   ....[51]....
        /*04fc*/ 	.word	0x00002620
        /*0500*/ 	.word	0x000000ff
        /*0504*/ 	.word	0x00000000
        /*0508*/ 	.short	0x010a
        /*050a*/ 	.byte	0x05
	.zero		1


	//   ....[52]....
        /*050c*/ 	.word	0x000026b0
        /*0510*/ 	.word	0x000000ff
        /*0514*/ 	.word	0x00000000
        /*0518*/ 	.short	0x010a
        /*051a*/ 	.byte	0x05
	.zero		1


	//   ....[53]....
        /*051c*/ 	.word	0x00002740
        /*0520*/ 	.word	0x000000ff
        /*0524*/ 	.word	0x00000000
        /*0528*/ 	.short	0x010a
        /*052a*/ 	.byte	0x05
	.zero		1


	//   ....[54]....
        /*052c*/ 	.word	0x000027d0
        /*0530*/ 	.word	0x000000ff
        /*0534*/ 	.word	0x00000000
        /*0538*/ 	.short	0x010a
        /*053a*/ 	.byte	0x05
	.zero		1


	//   ....[55]....
        /*053c*/ 	.word	0x00002860
        /*0540*/ 	.word	0x000000ff
        /*0544*/ 	.word	0x00000000
        /*0548*/ 	.short	0x010a
        /*054a*/ 	.byte	0x05
	.zero		1


	//   ....[56]....
        /*054c*/ 	.word	0x00002900
        /*0550*/ 	.word	0x00000000
        /*0554*/ 	.word	0x00000000
        /*0558*/ 	.short	0x010a
        /*055a*/ 	.byte	0xff
	.zero		1


	//   ....[57]....
        /*055c*/ 	.word	0x00002a40
        /*0560*/ 	.word	0x00000000
        /*0564*/ 	.word	0x00000110
        /*0568*/ 	.short	0x010a
        /*056a*/ 	.byte	0xff
	.zero		1


	//   ....[58]....
        /*056c*/ 	.word	0x00002ab0
        /*0570*/ 	.word	0x00000000
        /*0574*/ 	.word	0x00000000
        /*0578*/ 	.short	0x0101
        /*057a*/ 	.byte	0xff
	.zero		1


	//   ....[59]....
        /*057c*/ 	.word	0x00002ac0
        /*0580*/ 	.word	0x000000ff
        /*0584*/ 	.word	0x000000c0
        /*0588*/ 	.short	0x010a
        /*058a*/ 	.byte	0x05
	.zero		1


	//   ....[60]....
        /*058c*/ 	.word	0x00002be0
        /*0590*/ 	.word	0x00000000
        /*0594*/ 	.word	0x000000b0
        /*0598*/ 	.short	0x010a
        /*059a*/ 	.byte	0xff
	.zero		1


	//   ....[61]....
        /*059c*/ 	.word	0x00002cd0
        /*05a0*/ 	.word	0x00000000
        /*05a4*/ 	.word	0x00000000
        /*05a8*/ 	.short	0x0101
        /*05aa*/ 	.byte	0xff
	.zero		1


	//   ....[62]....
        /*05ac*/ 	.word	0x00002d80
        /*05b0*/ 	.word	0x000000ff
        /*05b4*/ 	.word	0x000000c0
        /*05b8*/ 	.short	0x0106
        /*05ba*/ 	.byte	0x05
	.zero		1


	//   ....[63]....
        /*05bc*/ 	.word	0x00002da0
        /*05c0*/ 	.word	0x000000ff
        /*05c4*/ 	.word	0x000000c0
        /*05c8*/ 	.short	0x010a
        /*05ca*/ 	.byte	0x05
	.zero		1


	//   ....[64]....
        /*05cc*/ 	.word	0x00002e30
        /*05d0*/ 	.word	0x000000ff
        /*05d4*/ 	.word	0x000000c0
        /*05d8*/ 	.short	0x0106
        /*05da*/ 	.byte	0x04
	.zero		1


	//   ....[65]....
        /*05dc*/ 	.word	0x00002e70
        /*05e0*/ 	.word	0x00000000
        /*05e4*/ 	.word	0x000000c0
        /*05e8*/ 	.short	0x010a
        /*05ea*/ 	.byte	0xff
	.zero		1


	//   ....[66]....
        /*05ec*/ 	.word	0x00003380
        /*05f0*/ 	.word	0x00000003
        /*05f4*/ 	.word	0x000000b0
        /*05f8*/ 	.short	0x010a
        /*05fa*/ 	.byte	0xff
	.zero		1


	//   ....[67]....
        /*05fc*/ 	.word	0x00003490
        /*0600*/ 	.word	0x00000005
        /*0604*/ 	.word	0x00000000
        /*0608*/ 	.short	0x0101
        /*060a*/ 	.byte	0xff
	.zero		1


	//   ....[68]....
        /*060c*/ 	.word	0x000034a0
        /*0610*/ 	.word	0x000000ff
        /*0614*/ 	.word	0x00000000
        /*0618*/ 	.short	0x010a
        /*061a*/ 	.byte	0x05
	.zero		1


	//   ....[69]....
        /*061c*/ 	.word	0x00003500
        /*0620*/ 	.word	0x000000ff
        /*0624*/ 	.word	0x000000f0
        /*0628*/ 	.short	0x010a
        /*062a*/ 	.byte	0x0e
	.zero		1


	//   ....[70]....
        /*062c*/ 	.word	0x000035d0
        /*0630*/ 	.word	0x000000ff
        /*0634*/ 	.word	0x00000000
        /*0638*/ 	.short	0x010a
        /*063a*/ 	.byte	0x07
	.zero		1


	//   ....[71]....
        /*063c*/ 	.word	0x00003710
        /*0640*/ 	.word	0x000000ff
        /*0644*/ 	.word	0x00000000
        /*0648*/ 	.short	0x010a
        /*064a*/ 	.byte	0x06
	.zero		1


	//   ....[72]....
        /*064c*/ 	.word	0x00003910
        /*0650*/ 	.word	0x000000ff
        /*0654*/ 	.word	0x00000000
        /*0658*/ 	.short	0x010a
        /*065a*/ 	.byte	0x05
	.zero		1


	//   ....[73]....
        /*065c*/ 	.word	0x000039a0
        /*0660*/ 	.word	0x000000ff
        /*0664*/ 	.word	0x00000000
        /*0668*/ 	.short	0x010a
        /*066a*/ 	.byte	0x05
	.zero		1


	//   ....[74]....
        /*066c*/ 	.word	0x00003a30
        /*0670*/ 	.word	0x000000ff
        /*0674*/ 	.word	0x00000000
        /*0678*/ 	.short	0x010a
        /*067a*/ 	.byte	0x05
	.zero		1


	//   ....[75]....
        /*067c*/ 	.word	0x00003ac0
        /*0680*/ 	.word	0x000000ff
        /*0684*/ 	.word	0x00000000
        /*0688*/ 	.short	0x010a
        /*068a*/ 	.byte	0x06
	.zero		1


	//   ....[76]....
        /*068c*/ 	.word	0x00003f90
        /*0690*/ 	.word	0x00000002
        /*0694*/ 	.word	0x000000b0
        /*0698*/ 	.short	0x010a
        /*069a*/ 	.byte	0xff
	.zero		1


	//   ....[77]....
        /*069c*/ 	.word	0x00004100
        /*06a0*/ 	.word	0x00000000
        /*06a4*/ 	.word	0x00000000
        /*06a8*/ 	.short	0x0101
        /*06aa*/ 	.byte	0xff
	.zero		1


	//   ....[78]....
        /*06ac*/ 	.word	0x000045b0
        /*06b0*/ 	.word	0x000000ff
        /*06b4*/ 	.word	0x000000a8
        /*06b8*/ 	.short	0x010a
        /*06ba*/ 	.byte	0x06
	.zero		1


	//   ....[79]....
        /*06bc*/ 	.word	0x00004770
        /*06c0*/ 	.word	0x000000ff
        /*06c4*/ 	.word	0x00000090
        /*06c8*/ 	.short	0x010a
        /*06ca*/ 	.byte	0x05
	.zero		1


	//   ....[80]....
        /*06cc*/ 	.word	0x00004d30
        /*06d0*/ 	.word	0x000000ff
        /*06d4*/ 	.word	0x00000080
        /*06d8*/ 	.short	0x010b
        /*06da*/ 	.byte	0x05
	.zero		1


	//   ....[81]....
        /*06dc*/ 	.word	0x00004d40
        /*06e0*/ 	.word	0x000000ff
        /*06e4*/ 	.word	0x00000000
        /*06e8*/ 	.short	0x0101
        /*06ea*/ 	.byte	0x21
	.zero		1


	//   ....[82]....
        /*06ec*/ 	.word	0x00004db0
        /*06f0*/ 	.word	0x000000ff
        /*06f4*/ 	.word	0x00000000
        /*06f8*/ 	.short	0x010a
        /*06fa*/ 	.byte	0x04
	.zero		1


	//   ....[83]....
        /*06fc*/ 	.word	0x00004e50
        /*0700*/ 	.word	0x00000000
        /*0704*/ 	.word	0x00000000
        /*0708*/ 	.short	0x010a
        /*070a*/ 	.byte	0xff
	.zero		1


	//   ....[84]....
        /*070c*/ 	.word	0x00005100
        /*0710*/ 	.word	0x000000ff
        /*0714*/ 	.word	0x000000b0
        /*0718*/ 	.short	0x010a
        /*071a*/ 	.byte	0x04
	.zero		1


	//   ....[85]....
        /*071c*/ 	.word	0x000051d0
        /*0720*/ 	.word	0x000000ff
        /*0724*/ 	.word	0x00000000
        /*0728*/ 	.short	0x0101
        /*072a*/ 	.byte	0x04
	.zero		1


	//   ....[86]....
        /*072c*/ 	.word	0x00005e90
        /*0730*/ 	.word	0x00000007
        /*0734*/ 	.word	0x00000080
        /*0738*/ 	.short	0x010a
        /*073a*/ 	.byte	0xff
	.zero		1


	//   ....[87]....
        /*073c*/ 	.word	0x00005fd0
        /*0740*/ 	.word	0x00000012
        /*0744*/ 	.word	0x000000d0
        /*0748*/ 	.short	0x010a
        /*074a*/ 	.byte	0xff
	.zero		1


	//   ....[88]....
        /*074c*/ 	.word	0x000061c0
        /*0750*/ 	.word	0x00000007
        /*0754*/ 	.word	0x00000080
        /*0758*/ 	.short	0x010a
        /*075a*/ 	.byte	0xff
	.zero		1


	//   ....[89]....
        /*075c*/ 	.word	0x00006510
        /*0760*/ 	.word	0x00000012
        /*0764*/ 	.word	0x000000d0
        /*0768*/ 	.short	0x010a
        /*076a*/ 	.byte	0xff
	.zero		1


	//   ....[90]....
        /*076c*/ 	.word	0x00007e50
        /*0770*/ 	.word	0x000000ff
        /*0774*/ 	.word	0x00000000
        /*0778*/ 	.short	0x0101
        /*077a*/ 	.byte	0x05
	.zero		1


	//   ....[91]....
        /*077c*/ 	.word	0x00009fb0
        /*0780*/ 	.word	0x00000000
        /*0784*/ 	.word	0x00000000
        /*0788*/ 	.short	0x0101
        /*078a*/ 	.byte	0xff
	.zero		1


	//   ....[92]....
        /*078c*/ 	.word	0x0000a320
        /*0790*/ 	.word	0x00000002
        /*0794*/ 	.word	0x00000120
        /*0798*/ 	.short	0x010a
        /*079a*/ 	.byte	0xff
	.zero		1


	//   ....[93]....
        /*079c*/ 	.word	0x0000a380
        /*07a0*/ 	.word	0x00000004
        /*07a4*/ 	.word	0x00000040
        /*07a8*/ 	.short	0x010a
        /*07aa*/ 	.byte	0xff
	.zero		1


	//   ....[94]....
        /*07ac*/ 	.word	0x0000a3e0
        /*07b0*/ 	.word	0x00000004
        /*07b4*/ 	.word	0x00000040
        /*07b8*/ 	.short	0x010a
        /*07ba*/ 	.byte	0xff
	.zero		1


	//   ....[95]....
        /*07bc*/ 	.word	0x0000a430
        /*07c0*/ 	.word	0x00000003
        /*07c4*/ 	.word	0x000000b0
        /*07c8*/ 	.short	0x010a
        /*07ca*/ 	.byte	0xff
	.zero		1


	//   ....[96]....
        /*07cc*/ 	.word	0x0000a490
        /*07d0*/ 	.word	0x00000003
        /*07d4*/ 	.word	0x00000000
        /*07d8*/ 	.short	0x010a
        /*07da*/ 	.byte	0xff
	.zero		1


	//   ....[97]....
        /*07dc*/ 	.word	0x0000a4f0
        /*07e0*/ 	.word	0x00000003
        /*07e4*/ 	.word	0x00000000
        /*07e8*/ 	.short	0x010a
        /*07ea*/ 	.byte	0xff
	.zero		1


	//   ....[98]....
        /*07ec*/ 	.word	0x0000a550
        /*07f0*/ 	.word	0x00000003
        /*07f4*/ 	.word	0x00000000
        /*07f8*/ 	.short	0x010a
        /*07fa*/ 	.byte	0xff
	.zero		1


	//   ....[99]....
        /*07fc*/ 	.word	0x0000a5b0
        /*0800*/ 	.word	0x00000003
        /*0804*/ 	.word	0x00000000
        /*0808*/ 	.short	0x010a
        /*080a*/ 	.byte	0xff
	.zero		1


	//   ....[100]....
        /*080c*/ 	.word	0x0000a610
        /*0810*/ 	.word	0x00000003
        /*0814*/ 	.word	0x00000000
        /*0818*/ 	.short	0x010a
        /*081a*/ 	.byte	0xff
	.zero		1


	//   ....[101]....
        /*081c*/ 	.word	0x0000a670
        /*0820*/ 	.word	0x00000003
        /*0824*/ 	.word	0x00000000
        /*0828*/ 	.short	0x010a
        /*082a*/ 	.byte	0xff
	.zero		1


	//   ....[102]....
        /*082c*/ 	.word	0x0000a6d0
        /*0830*/ 	.word	0x00000003
        /*0834*/ 	.word	0x00000000
        /*0838*/ 	.short	0x010a
        /*083a*/ 	.byte	0xff
	.zero		1


	//   ....[103]....
        /*083c*/ 	.word	0x0000a720
        /*0840*/ 	.word	0x00000000
        /*0844*/ 	.word	0x00000110
        /*0848*/ 	.short	0x010a
        /*084a*/ 	.byte	0xff
	.zero		1


	//   ....[104]....
        /*084c*/ 	.word	0x0000a780
        /*0850*/ 	.word	0x00000003
        /*0854*/ 	.word	0x000000c0
        /*0858*/ 	.short	0x010a
        /*085a*/ 	.byte	0xff
	.zero		1


	//   ....[105]....
        /*085c*/ 	.word	0x0000a7d0
        /*0860*/ 	.word	0x00000000
        /*0864*/ 	.word	0x000000b0
        /*0868*/ 	.short	0x010a
        /*086a*/ 	.byte	0xff
	.zero		1


	//   ....[106]....
        /*086c*/ 	.word	0x0000a830
        /*0870*/ 	.word	0x00000002
        /*0874*/ 	.word	0x000000c0
        /*0878*/ 	.short	0x010a
        /*087a*/ 	.byte	0xff
	.zero		1


	//   ....[107]....
        /*087c*/ 	.word	0x0000a880
        /*0880*/ 	.word	0x00000003
        /*0884*/ 	.word	0x000000b0
        /*0888*/ 	.short	0x010a
        /*088a*/ 	.byte	0xff
	.zero		1


	//   ....[108]....
        /*088c*/ 	.word	0x0000a8e0
        /*0890*/ 	.word	0x00000004
        /*0894*/ 	.word	0x000000f0
        /*0898*/ 	.short	0x010a
        /*089a*/ 	.byte	0xff
	.zero		1


	//   ....[109]....
        /*089c*/ 	.word	0x0000a940
        /*08a0*/ 	.word	0x00000003
        /*08a4*/ 	.word	0x00000000
        /*08a8*/ 	.short	0x010a
        /*08aa*/ 	.byte	0xff
	.zero		1


	//   ....[110]....
        /*08ac*/ 	.word	0x0000a9a0
        /*08b0*/ 	.word	0x00000002
        /*08b4*/ 	.word	0x00000000
        /*08b8*/ 	.short	0x010a
        /*08ba*/ 	.byte	0xff
	.zero		1


	//   ....[111]....
        /*08bc*/ 	.word	0x0000aa00
        /*08c0*/ 	.word	0x00000003
        /*08c4*/ 	.word	0x00000000
        /*08c8*/ 	.short	0x010a
        /*08ca*/ 	.byte	0xff
	.zero		1


	//   ....[112]....
        /*08cc*/ 	.word	0x0000aa60
        /*08d0*/ 	.word	0x00000003
        /*08d4*/ 	.word	0x00000000
        /*08d8*/ 	.short	0x010a
        /*08da*/ 	.byte	0xff
	.zero		1


	//   ....[113]....
        /*08dc*/ 	.word	0x0000aac0
        /*08e0*/ 	.word	0x00000002
        /*08e4*/ 	.word	0x00000000
        /*08e8*/ 	.short	0x010a
        /*08ea*/ 	.byte	0xff
	.zero		1


	//   ....[114]....
        /*08ec*/ 	.word	0x0000ab10
        /*08f0*/ 	.word	0x00000002
        /*08f4*/ 	.word	0x000000b0
        /*08f8*/ 	.short	0x010a
        /*08fa*/ 	.byte	0xff
	.zero		1


	//   ....[115]....
        /*08fc*/ 	.word	0x0000ab70
        /*0900*/ 	.word	0x00000002
        /*0904*/ 	.word	0x000000a8
        /*0908*/ 	.short	0x010a
        /*090a*/ 	.byte	0xff
	.zero		1


	//   ....[116]....
        /*090c*/ 	.word	0x0000abd0
        /*0910*/ 	.word	0x00000003
        /*0914*/ 	.word	0x00000090
        /*0918*/ 	.short	0x010a
        /*091a*/ 	.byte	0xff
	.zero		1


	//   ....[117]....
        /*091c*/ 	.word	0x0000ac30
        /*0920*/ 	.word	0x00000002
        /*0924*/ 	.word	0x00000000
        /*0928*/ 	.short	0x010a
        /*092a*/ 	.byte	0xff
	.zero		1


	//   ....[118]....
        /*092c*/ 	.word	0x0000ac90
        /*0930*/ 	.word	0x00000002
        /*0934*/ 	.word	0x000000b0
        /*0938*/ 	.short	0x010a
        /*093a*/ 	.byte	0xff
	.zero		1


	//   ....[119]....
        /*093c*/ 	.word	0x0000ace0
        /*0940*/ 	.word	0x00000007
        /*0944*/ 	.word	0x00000080
        /*0948*/ 	.short	0x010a
        /*094a*/ 	.byte	0xff
	.zero		1


	//   ....[120]....
        /*094c*/ 	.word	0x0000ad30
        /*0950*/ 	.word	0x00000012
        /*0954*/ 	.word	0x000000d0
        /*0958*/ 	.short	0x010a
        /*095a*/ 	.byte	0xff
	.zero		1


	//----- nvinfo : EIATTR_NUM_MBARRIERS
	.align		4
.L_49:
        /*095c*/ 	.byte	0x03, 0x38
        /*095e*/ 	.short	0x0026


	//----- nvinfo : EIATTR_EXIT_INSTR_OFFSETS
	.align		4
        /*0960*/ 	.byte	0x04, 0x1c
        /*0962*/ 	.short	(.L_51 - .L_50)


	//   ....[0]....
.L_50:
        /*0964*/ 	.word	0x00002930


	//   ....[1]....
        /*0968*/ 	.word	0x00002e40


	//   ....[2]....
        /*096c*/ 	.word	0x00002ea0


	//   ....[3]....
        /*0970*/ 	.word	0x00003d20


	//   ....[4]....
        /*0974*/ 	.word	0x00004e80


	//   ....[5]....
        /*0978*/ 	.word	0x00004ec0


	//   ....[6]....
        /*097c*/ 	.word	0x0000a230


	//   ....[7]....
        /*0980*/ 	.word	0x0000a2b0


	//   ....[8]....
        /*0984*/ 	.word	0x0000a2e0


	//   ....[9]....
        /*0988*/ 	.word	0x0000a310


	//----- nvinfo : EIATTR_MAX_THREADS
	.align		4
.L_51:
        /*098c*/ 	.byte	0x04, 0x05
        /*098e*/ 	.short	(.L_53 - .L_52)
.L_52:
        /*0990*/ 	.word	0x00000100
        /*0994*/ 	.word	0x00000001
        /*0998*/ 	.word	0x00000001


	//----- nvinfo : EIATTR_CRS_STACK_SIZE
	.align		4
.L_53:
        /*099c*/ 	.byte	0x04, 0x1e
        /*099e*/ 	.short	(.L_55 - .L_54)
.L_54:
        /*09a0*/ 	.word	0x00000000


	//----- nvinfo : EIATTR_CBANK_PARAM_SIZE
	.align		4
.L_55:
        /*09a4*/ 	.byte	0x03, 0x19
        /*09a6*/ 	.short	0x0800


	//----- nvinfo : EIATTR_PARAM_CBANK
	.align		4
        /*09a8*/ 	.byte	0x04, 0x0a
        /*09aa*/ 	.short	(.L_57 - .L_56)
	.align		4
.L_56:
        /*09ac*/ 	.word	index@(.nv.constant0._ZN7cutlass13device_kernelINS_4gemm6kernel13GemmUniversalIN4cute5tupleIJiiiiEEENS1_10collective13CollectiveMmaINS1_35MainloopSm100TmaUmmaWarpSpecializedILi8ELi2ELi4ENS5_IJNS4_1CILi1EEESB_SB_EEEEENS5_IJNSA_ILi64EEENSA_ILi240EEENSA_ILi32EEEEEENS_6half_tENS5_IJlSB_lEEESI_SJ_NS4_8TiledMMAINS4_8MMA_AtomIJNS4_20SM100_MMA_F16BF16_SSISI_SI_fLi64ELi240ELNS4_4UMMA5MajorE0ELSO_0ELNSN_7ScaleInE0ELSP_0EEEEEENS4_6LayoutISC_NS5_IJNSA_ILi0EEEST_ST_EEEEENS5_IJNS4_10UnderscoreESW_SW_EEEEENS4_13SM90_TMA_LOADENS4_14ComposedLayoutINS4_7SwizzleILi2ELi4ELi3EEENS4_18smem_ptr_flag_bitsILi16EEENSS_INS5_IJNSA_ILi8EEESG_EEENS5_IJSG_SB_EEEEEEEvNS4_8identityESZ_S19_vS1A_EENS_8epilogue10collective18CollectiveEpilogueINS1C_23Sm100TmaWarpSpecializedILi2ELi1ELi120ELb1ELb0EEEJSH_NS5_IJNSS_ISE_SB_EENSS_ISF_SB_EEEEESI_SJ_SI_SJ_NS1C_6fusion15FusionCallbacksIS1G_NS1K_17LinearCombinationISI_fSI_fLNS_15FloatRoundStyleE2EEESH_S1J_JEEENS4_5SM1004TMEM4LOAD26SM100_TMEM_LOAD_16dp256b2xESZ_NS10_INS11_ILi1ELi4ELi3EEES14_NSS_INS5_IJS15_NSA_ILi16EEEEEENS5_IJS1V_SB_EEEEEEENS4_17SM75_U32x4_LDSM_NENS4_14SM90_TMA_STOREES1Z_NS4_17SM90_U32x4_STSM_NENS4_39AutoVectorizingCopyWithAssumedAlignmentILi128EEEEEEvvEEEEvNT_6ParamsE)
        /*09b0*/ 	.short	0x0380
        /*09b2*/ 	.short	0x0800


	//----- nvinfo : EIATTR_SW_WAR
	.align		4
.L_57:
        /*09b4*/ 	.byte	0x04, 0x36
        /*09b6*/ 	.short	(.L_59 - .L_58)
.L_58:
        /*09b8*/ 	.word	0x00000008
.L_59:


//--------------------- .nv.callgraph             --------------------------
	.section	.nv.callgraph,"",@"SHT_CUDA_CALLGRAPH"
	.align	4
	.sectionentsize	8
	.align		4
        /*0000*/ 	.word	0x00000000
	.align		4
        /*0004*/ 	.word	0xffffffff
	.align		4
        /*0008*/ 	.word	index@(_ZN7cutlass13device_kernelINS_4gemm6kernel13GemmUniversalIN4cute5tupleIJiiiiEEENS1_10collective13CollectiveMmaINS1_35MainloopSm100TmaUmmaWarpSpecializedILi8ELi2ELi4ENS5_IJNS4_1CILi1EEESB_SB_EEEEENS5_IJNSA_ILi64EEENSA_ILi240EEENSA_ILi32EEEEEENS_6half_tENS5_IJlSB_lEEESI_SJ_NS4_8TiledMMAINS4_8MMA_AtomIJNS4_20SM100_MMA_F16BF16_SSISI_SI_fLi64ELi240ELNS4_4UMMA5MajorE0ELSO_0ELNSN_7ScaleInE0ELSP_0EEEEEENS4_6LayoutISC_NS5_IJNSA_ILi0EEEST_ST_EEEEENS5_IJNS4_10UnderscoreESW_SW_EEEEENS4_13SM90_TMA_LOADENS4_14ComposedLayoutINS4_7SwizzleILi2ELi4ELi3EEENS4_18smem_ptr_flag_bitsILi16EEENSS_INS5_IJNSA_ILi8EEESG_EEENS5_IJSG_SB_EEEEEEEvNS4_8identityESZ_S19_vS1A_EENS_8epilogue10collective18CollectiveEpilogueINS1C_23Sm100TmaWarpSpecializedILi2ELi1ELi120ELb1ELb0EEEJSH_NS5_IJNSS_ISE_SB_EENSS_ISF_SB_EEEEESI_SJ_SI_SJ_NS1C_6fusion15FusionCallbacksIS1G_NS1K_17LinearCombinationISI_fSI_fLNS_15FloatRoundStyleE2EEESH_S1J_JEEENS4_5SM1004TMEM4LOAD26SM100_TMEM_LOAD_16dp256b2xESZ_NS10_INS11_ILi1ELi4ELi3EEES14_NSS_INS5_IJS15_NSA_ILi16EEEEEENS5_IJS1V_SB_EEEEEEENS4_17SM75_U32x4_LDSM_NENS4_14SM90_TMA_STOREES1Z_NS4_17SM90_U32x4_STSM_NENS4_39AutoVectorizingCopyWithAssumedAlignmentILi128EEEEEEvvEEEEvNT_6ParamsE)
	.align		4
        /*000c*/ 	.word	index@(__assertfail)
	.align		4
        /*0010*/ 	.word	0x00000000
	.align		4
        /*0014*/ 	.word	0xfffffffe
	.align		4
        /*0018*/ 	.word	0x00000000
	.align		4
        /*001c*/ 	.word	0xfffffffd
	.align		4
        /*0020*/ 	.word	0x00000000
	.align		4
        /*0024*/ 	.word	0xfffffffc


//--------------------- .nv.constant4             --------------------------
	.section	.nv.constant4,"a",@progbits
	.align	8
	.align		8
.nv.constant4:
        /*0000*/ 	.dword	__assertfail
	.align		8
        /*0008*/ 	.dword	__unnamed_1
	.align		8
        /*0010*/ 	.dword	__unnamed_2
	.align		8
        /*0018*/ 	.dword	_ZN40_INTERNAL_52c81abb_4_k_cu_92ee8cc0_120674cuda3std3__45__cpo5beginE
	.align		8
        /*0020*/ 	.dword	_ZN40_INTERNAL_52c81abb_4_k_cu_92ee8cc0_120674cuda3std3__45__cpo3endE
	.align		8
        /*0028*/ 	.dword	_ZN40_INTERNAL_52c81abb_4_k_cu_92ee8cc0_120674cuda3std3__45__cpo6cbeginE
	.align		8
        /*0030*/ 	.dword	_ZN40_INTERNAL_52c81abb_4_k_cu_92ee8cc0_120674cuda3std3__45__cpo4cendE
	.align		8
        /*0038*/ 	.dword	_ZN40_INTERNAL_52c81abb_4_k_cu_92ee8cc0_120674cuda3std3__442_GLOBAL__N__52c81abb_4_k_cu_92ee8cc0_120676ignoreE
	.align		8
        /*0040*/ 	.dword	_ZN40_INTERNAL_52c81abb_4_k_cu_92ee8cc0_120674cuda3std3__419piecewise_constructE
	.align		8
        /*0048*/ 	.dword	_ZN40_INTERNAL_52c81abb_4_k_cu_92ee8cc0_120674cuda3std3__48in_placeE
	.align		8
        /*0050*/ 	.dword	_ZN40_INTERNAL_52c81abb_4_k_cu_92ee8cc0_120674cuda3std6ranges3__45__cpo4swapE
	.align		8
        /*0058*/ 	.dword	_ZN40_INTERNAL_52c81abb_4_k_cu_92ee8cc0_120674cuda3std6ranges3__45__cpo9iter_moveE
	.align		8
        /*0060*/ 	.dword	_ZN40_INTERNAL_52c81abb_4_k_cu_92ee8cc0_120674cute7productE
	.align		8
        /*0068*/ 	.dword	_ZN40_INTERNAL_52c81abb_4_k_cu_92ee8cc0_120674cute1_E
	.align		8
        /*0070*/ 	.dword	$str$25
	.align		8
        /*0078*/ 	.dword	$str$26
	.align		8
        /*0080*/ 	.dword	$str$27
	.align		8
        /*0088*/ 	.dword	$str$28


//--------------------- .text._ZN7cutlass13device_kernelINS_4gemm6kernel13GemmUniversalIN4cute5tupleIJiiiiEEENS1_10collective13CollectiveMmaINS1_35MainloopSm100TmaUmmaWarpSpecializedILi8ELi2ELi4ENS5_IJNS4_1CILi1EEESB_SB_EEEEENS5_IJNSA_ILi64EEENSA_ILi240EEENSA_ILi32EEEEEENS_6half_tENS5_IJlSB_lEEESI_SJ_NS4_8TiledMMAINS4_8MMA_AtomIJNS4_20SM100_MMA_F16BF16_SSISI_SI_fLi64ELi240ELNS4_4UMMA5MajorE0ELSO_0ELNSN_7ScaleInE0ELSP_0EEEEEENS4_6LayoutISC_NS5_IJNSA_ILi0EEEST_ST_EEEEENS5_IJNS4_10UnderscoreESW_SW_EEEEENS4_13SM90_TMA_LOADENS4_14ComposedLayoutINS4_7SwizzleILi2ELi4ELi3EEENS4_18smem_ptr_flag_bitsILi16EEENSS_INS5_IJNSA_ILi8EEESG_EEENS5_IJSG_SB_EEEEEEEvNS4_8identityESZ_S19_vS1A_EENS_8epilogue10collective18CollectiveEpilogueINS1C_23Sm100TmaWarpSpecializedILi2ELi1ELi120ELb1ELb0EEEJSH_NS5_IJNSS_ISE_SB_EENSS_ISF_SB_EEEEESI_SJ_SI_SJ_NS1C_6fusion15FusionCallbacksIS1G_NS1K_17LinearCombinationISI_fSI_fLNS_15FloatRoundStyleE2EEESH_S1J_JEEENS4_5SM1004TMEM4LOAD26SM100_TMEM_LOAD_16dp256b2xESZ_NS10_INS11_ILi1ELi4ELi3EEES14_NSS_INS5_IJS15_NSA_ILi16EEEEEENS5_IJS1V_SB_EEEEEEENS4_17SM75_U32x4_LDSM_NENS4_14SM90_TMA_STOREES1Z_NS4_17SM90_U32x4_STSM_NENS4_39AutoVectorizingCopyWithAssumedAlignmentILi128EEEEEEvvEEEEvNT_6ParamsE --------------------------
	.section	.text._ZN7cutlass13device_kernelINS_4gemm6kernel13GemmUniversalIN4cute5tupleIJiiiiEEENS1_10collective13CollectiveMmaINS1_35MainloopSm100TmaUmmaWarpSpecializedILi8ELi2ELi4ENS5_IJNS4_1CILi1EEESB_SB_EEEEENS5_IJNSA_ILi64EEENSA_ILi240EEENSA_ILi32EEEEEENS_6half_tENS5_IJlSB_lEEESI_SJ_NS4_8TiledMMAINS4_8MMA_AtomIJNS4_20SM100_MMA_F16BF16_SSISI_SI_fLi64ELi240ELNS4_4UMMA5MajorE0ELSO_0ELNSN_7ScaleInE0ELSP_0EEEEEENS4_6LayoutISC_NS5_IJNSA_ILi0EEEST_ST_EEEEENS5_IJNS4_10UnderscoreESW_SW_EEEEENS4_13SM90_TMA_LOADENS4_14ComposedLayoutINS4_7SwizzleILi2ELi4ELi3EEENS4_18smem_ptr_flag_bitsILi16EEENSS_INS5_IJNSA_ILi8EEESG_EEENS5_IJSG_SB_EEEEEEEvNS4_8identityESZ_S19_vS1A_EENS_8epilogue10collective18CollectiveEpilogueINS1C_23Sm100TmaWarpSpecializedILi2ELi1ELi120ELb1ELb0EEEJSH_NS5_IJNSS_ISE_SB_EENSS_ISF_SB_EEEEESI_SJ_SI_SJ_NS1C_6fusion15FusionCallbacksIS1G_NS1K_17LinearCombinationISI_fSI_fLNS_15FloatRoundStyleE2EEESH_S1J_JEEENS4_5SM1004TMEM4LOAD26SM100_TMEM_LOAD_16dp256b2xESZ_NS10_INS11_ILi1ELi4ELi3EEES14_NSS_INS5_IJS15_NSA_ILi16EEEEEENS5_IJS1V_SB_EEEEEEENS4_17SM75_U32x4_LDSM_NENS4_14SM90_TMA_STOREES1Z_NS4_17SM90_U32x4_STSM_NENS4_39AutoVectorizingCopyWithAssumedAlignmentILi128EEEEEEvvEEEEvNT_6ParamsE,"ax",@progbits
	.align	128
.text._ZN7cutlass13device_kernelINS_4gemm6kernel13GemmUniversalIN4cute5tupleIJiiiiEEENS1_10collective13CollectiveMmaINS1_35MainloopSm100TmaUmmaWarpSpecializedILi8ELi2ELi4ENS5_IJNS4_1CILi1EEESB_SB_EEEEENS5_IJNSA_ILi64EEENSA_ILi240EEENSA_ILi32EEEEEENS_6half_tENS5_IJlSB_lEEESI_SJ_NS4_8TiledMMAINS4_8MMA_AtomIJNS4_20SM100_MMA_F16BF16_SSISI_SI_fLi64ELi240ELNS4_4UMMA5MajorE0ELSO_0ELNSN_7ScaleInE0ELSP_0EEEEEENS4_6LayoutISC_NS5_IJNSA_ILi0EEEST_ST_EEEEENS5_IJNS4_10UnderscoreESW_SW_EEEEENS4_13SM90_TMA_LOADENS4_14ComposedLayoutINS4_7SwizzleILi2ELi4ELi3EEENS4_18smem_ptr_flag_bitsILi16EEENSS_INS5_IJNSA_ILi8EEESG_EEENS5_IJSG_SB_EEEEEEEvNS4_8identityESZ_S19_vS1A_EENS_8epilogue10collective18CollectiveEpilogueINS1C_23Sm100TmaWarpSpecializedILi2ELi1ELi120ELb1ELb0EEEJSH_NS5_IJNSS_ISE_SB_EENSS_ISF_SB_EEEEESI_SJ_SI_SJ_NS1C_6fusion15FusionCallbacksIS1G_NS1K_17LinearCombinationISI_fSI_fLNS_15FloatRoundStyleE2EEESH_S1J_JEEENS4_5SM1004TMEM4LOAD26SM100_TMEM_LOAD_16dp256b2xESZ_NS10_INS11_ILi1ELi4ELi3EEES14_NSS_INS5_IJS15_NSA_ILi16EEEEEENS5_IJS1V_SB_EEEEEEENS4_17SM75_U32x4_LDSM_NENS4_14SM90_TMA_STOREES1Z_NS4_17SM90_U32x4_STSM_NENS4_39AutoVectorizingCopyWithAssumedAlignmentILi128EEEEEEvvEEEEvNT_6ParamsE:
        .type           _ZN7cutlass13device_kernelINS_4gemm6kernel13GemmUniversalIN4cute5tupleIJiiiiEEENS1_10collective13CollectiveMmaINS1_35MainloopSm100TmaUmmaWarpSpecializedILi8ELi2ELi4ENS5_IJNS4_1CILi1EEESB_SB_EEEEENS5_IJNSA_ILi64EEENSA_ILi240EEENSA_ILi32EEEEEENS_6half_tENS5_IJlSB_lEEESI_SJ_NS4_8TiledMMAINS4_8MMA_AtomIJNS4_20SM100_MMA_F16BF16_SSISI_SI_fLi64ELi240ELNS4_4UMMA5MajorE0ELSO_0ELNSN_7ScaleInE0ELSP_0EEEEEENS4_6LayoutISC_NS5_IJNSA_ILi0EEEST_ST_EEEEENS5_IJNS4_10UnderscoreESW_SW_EEEEENS4_13SM90_TMA_LOADENS4_14ComposedLayoutINS4_7SwizzleILi2ELi4ELi3EEENS4_18smem_ptr_flag_bitsILi16EEENSS_INS5_IJNSA_ILi8EEESG_EEENS5_IJSG_SB_EEEEEEEvNS4_8identityESZ_S19_vS1A_EENS_8epilogue10collective18CollectiveEpilogueINS1C_23Sm100TmaWarpSpecializedILi2ELi1ELi120ELb1ELb0EEEJSH_NS5_IJNSS_ISE_SB_EENSS_ISF_SB_EEEEESI_SJ_SI_SJ_NS1C_6fusion15FusionCallbacksIS1G_NS1K_17LinearCombinationISI_fSI_fLNS_15FloatRoundStyleE2EEESH_S1J_JEEENS4_5SM1004TMEM4LOAD26SM100_TMEM_LOAD_16dp256b2xESZ_NS10_INS11_ILi1ELi4ELi3EEES14_NSS_INS5_IJS15_NSA_ILi16EEEEEENS5_IJS1V_SB_EEEEEEENS4_17SM75_U32x4_LDSM_NENS4_14SM90_TMA_STOREES1Z_NS4_17SM90_U32x4_STSM_NENS4_39AutoVectorizingCopyWithAssumedAlignmentILi128EEEEEEvvEEEEvNT_6ParamsE,@function
        .size           _ZN7cutlass13device_kernelINS_4gemm6kernel13GemmUniversalIN4cute5tupleIJiiiiEEENS1_10collective13CollectiveMmaINS1_35MainloopSm100TmaUmmaWarpSpecializedILi8ELi2ELi4ENS5_IJNS4_1CILi1EEESB_SB_EEEEENS5_IJNSA_ILi64EEENSA_ILi240EEENSA_ILi32EEEEEENS_6half_tENS5_IJlSB_lEEESI_SJ_NS4_8TiledMMAINS4_8MMA_AtomIJNS4_20SM100_MMA_F16BF16_SSISI_SI_fLi64ELi240ELNS4_4UMMA5MajorE0ELSO_0ELNSN_7ScaleInE0ELSP_0EEEEEENS4_6LayoutISC_NS5_IJNSA_ILi0EEEST_ST_EEEEENS5_IJNS4_10UnderscoreESW_SW_EEEEENS4_13SM90_TMA_LOADENS4_14ComposedLayoutINS4_7SwizzleILi2ELi4ELi3EEENS4_18smem_ptr_flag_bitsILi16EEENSS_INS5_IJNSA_ILi8EEESG_EEENS5_IJSG_SB_EEEEEEEvNS4_8identityESZ_S19_vS1A_EENS_8epilogue10collective18CollectiveEpilogueINS1C_23Sm100TmaWarpSpecializedILi2ELi1ELi120ELb1ELb0EEEJSH_NS5_IJNSS_ISE_SB_EENSS_ISF_SB_EEEEESI_SJ_SI_SJ_NS1C_6fusion15FusionCallbacksIS1G_NS1K_17LinearCombinationISI_fSI_fLNS_15FloatRoundStyleE2EEESH_S1J_JEEENS4_5SM1004TMEM4LOAD26SM100_TMEM_LOAD_16dp256b2xESZ_NS10_INS11_ILi1ELi4ELi3EEES14_NSS_INS5_IJS15_NSA_ILi16EEEEEENS5_IJS1V_SB_EEEEEEENS4_17SM75_U32x4_LDSM_NENS4_14SM90_TMA_STOREES1Z_NS4_17SM90_U32x4_STSM_NENS4_39AutoVectorizingCopyWithAssumedAlignmentILi128EEEEEEvvEEEEvNT_6ParamsE,(.L_x_164 - _ZN7cutlass13device_kernelINS_4gemm6kernel13GemmUniversalIN4cute5tupleIJiiiiEEENS1_10collective13CollectiveMmaINS1_35MainloopSm100TmaUmmaWarpSpecializedILi8ELi2ELi4ENS5_IJNS4_1CILi1EEESB_SB_EEEEENS5_IJNSA_ILi64EEENSA_ILi240EEENSA_ILi32EEEEEENS_6half_tENS5_IJlSB_lEEESI_SJ_NS4_8TiledMMAINS4_8MMA_AtomIJNS4_20SM100_MMA_F16BF16_SSISI_SI_fLi64ELi240ELNS4_4UMMA5MajorE0ELSO_0ELNSN_7ScaleInE0ELSP_0EEEEEENS4_6LayoutISC_NS5_IJNSA_ILi0EEEST_ST_EEEEENS5_IJNS4_10UnderscoreESW_SW_EEEEENS4_13SM90_TMA_LOADENS4_14ComposedLayoutINS4_7SwizzleILi2ELi4ELi3EEENS4_18smem_ptr_flag_bitsILi16EEENSS_INS5_IJNSA_ILi8EEESG_EEENS5_IJSG_SB_EEEEEEEvNS4_8identityESZ_S19_vS1A_EENS_8epilogue10collective18CollectiveEpilogueINS1C_23Sm100TmaWarpSpecializedILi2ELi1ELi120ELb1ELb0EEEJSH_NS5_IJNSS_ISE_SB_EENSS_ISF_SB_EEEEESI_SJ_SI_SJ_NS1C_6fusion15FusionCallbacksIS1G_NS1K_17LinearCombinationISI_fSI_fLNS_15FloatRoundStyleE2EEESH_S1J_JEEENS4_5SM1004TMEM4LOAD26SM100_TMEM_LOAD_16dp256b2xESZ_NS10_INS11_ILi1ELi4ELi3EEES14_NSS_INS5_IJS15_NSA_ILi16EEEEEENS5_IJS1V_SB_EEEEEEENS4_17SM75_U32x4_LDSM_NENS4_14SM90_TMA_STOREES1Z_NS4_17SM90_U32x4_STSM_NENS4_39AutoVectorizingCopyWithAssumedAlignmentILi128EEEEEEvvEEEEvNT_6ParamsE)
        .other          _ZN7cutlass13device_kernelINS_4gemm6kernel13GemmUniversalIN4cute5tupleIJiiiiEEENS1_10collective13CollectiveMmaINS1_35MainloopSm100TmaUmmaWarpSpecializedILi8ELi2ELi4ENS5_IJNS4_1CILi1EEESB_SB_EEEEENS5_IJNSA_ILi64EEENSA_ILi240EEENSA_ILi32EEEEEENS_6half_tENS5_IJlSB_lEEESI_SJ_NS4_8TiledMMAINS4_8MMA_AtomIJNS4_20SM100_MMA_F16BF16_SSISI_SI_fLi64ELi240ELNS4_4UMMA5MajorE0ELSO_0ELNSN_7ScaleInE0ELSP_0EEEEEENS4_6LayoutISC_NS5_IJNSA_ILi0EEEST_ST_EEEEENS5_IJNS4_10UnderscoreESW_SW_EEEEENS4_13SM90_TMA_LOADENS4_14ComposedLayoutINS4_7SwizzleILi2ELi4ELi3EEENS4_18smem_ptr_flag_bitsILi16EEENSS_INS5_IJNSA_ILi8EEESG_EEENS5_IJSG_SB_EEEEEEEvNS4_8identityESZ_S19_vS1A_EENS_8epilogue10collective18CollectiveEpilogueINS1C_23Sm100TmaWarpSpecializedILi2ELi1ELi120ELb1ELb0EEEJSH_NS5_IJNSS_ISE_SB_EENSS_ISF_SB_EEEEESI_SJ_SI_SJ_NS1C_6fusion15FusionCallbacksIS1G_NS1K_17LinearCombinationISI_fSI_fLNS_15FloatRoundStyleE2EEESH_S1J_JEEENS4_5SM1004TMEM4LOAD26SM100_TMEM_LOAD_16dp256b2xESZ_NS10_INS11_ILi1ELi4ELi3EEES14_NSS_INS5_IJS15_NSA_ILi16EEEEEENS5_IJS1V_SB_EEEEEEENS4_17SM75_U32x4_LDSM_NENS4_14SM90_TMA_STOREES1Z_NS4_17SM90_U32x4_STSM_NENS4_39AutoVectorizingCopyWithAssumedAlignmentILi128EEEEEEvvEEEEvNT_6ParamsE,@"STO_CUDA_ENTRY STV_DEFAULT"
_ZN7cutlass13device_kernelINS_4gemm6kernel13GemmUniversalIN4cute5tupleIJiiiiEEENS1_10collective13CollectiveMmaINS1_35MainloopSm100TmaUmmaWarpSpecializedILi8ELi2ELi4ENS5_IJNS4_1CILi1EEESB_SB_EEEEENS5_IJNSA_ILi64EEENSA_ILi240EEENSA_ILi32EEEEEENS_6half_tENS5_IJlSB_lEEESI_SJ_NS4_8TiledMMAINS4_8MMA_AtomIJNS4_20SM100_MMA_F16BF16_SSISI_SI_fLi64ELi240ELNS4_4UMMA5MajorE0ELSO_0ELNSN_7ScaleInE0ELSP_0EEEEEENS4_6LayoutISC_NS5_IJNSA_ILi0EEEST_ST_EEEEENS5_IJNS4_10UnderscoreESW_SW_EEEEENS4_13SM90_TMA_LOADENS4_14ComposedLayoutINS4_7SwizzleILi2ELi4ELi3EEENS4_18smem_ptr_flag_bitsILi16EEENSS_INS5_IJNSA_ILi8EEESG_EEENS5_IJSG_SB_EEEEEEEvNS4_8identityESZ_S19_vS1A_EENS_8epilogue10collective18CollectiveEpilogueINS1C_23Sm100TmaWarpSpecializedILi2ELi1ELi120ELb1ELb0EEEJSH_NS5_IJNSS_ISE_SB_EENSS_ISF_SB_EEEEESI_SJ_SI_SJ_NS1C_6fusion15FusionCallbacksIS1G_NS1K_17LinearCombinationISI_fSI_fLNS_15FloatRoundStyleE2EEESH_S1J_JEEENS4_5SM1004TMEM4LOAD26SM100_TMEM_LOAD_16dp256b2xESZ_NS10_INS11_ILi1ELi4ELi3EEES14_NSS_INS5_IJS15_NSA_ILi16EEEEEENS5_IJS1V_SB_EEEEEEENS4_17SM75_U32x4_LDSM_NENS4_14SM90_TMA_STOREES1Z_NS4_17SM90_U32x4_STSM_NENS4_39AutoVectorizingCopyWithAssumedAlignmentILi128EEEEEEvvEEEEvNT_6ParamsE:
[----:B------:R-:W1:Y:S01]  /*0000*/  LDC R1, c[0x0][0x37c] ;  /* 0x0000df00ff017b82 */ /* 0x000e620000000800 */
[----:B------:R-:W2:Y:S01]  /*0010*/  S2R R6, SR_TID.X ;  /* 0x0000000000067919 */ /* 0x000ea20000002100 */
[----:B------:R-:W3:Y:S01]  /*0020*/  LDCU.64 UR4, c[0x0][0x890] ;  /* 0x00011200ff0477ac */ /* 0x000ee20008000a00 */
[----:B-1----:R-:W-:Y:S01]  /*0030*/  VIADD R1, R1, 0xffffffe8 ;  /* 0xffffffe801017836 */ /* 0x002fe20000000000 */
[----:B------:R-:W-:Y:S02]  /*0040*/  PRMT R244, RZ, 0x7610, R244 ;  /* 0x00007610fff47816 */ /* 0x000fe400000000f4 */
[----:B------:R-:W-:Y:S01]  /*0050*/  ELECT P3, URZ, PT ;  /* 0x0000000000ff782f */ /* 0x000fe20003860000 */
[----:B------:R-:W1:Y:S01]  /*0060*/  LDCU.64 UR52, c[0x0][0x358] ;  /* 0x00006b00ff3477ac */ /* 0x000e620008000a00 */
[----:B---3--:R-:W-:-:S04]  /*0070*/  UISETP.NE.U32.AND UP0, UPT, UR4, URZ, UPT ;  /* 0x000000ff0400728c */ /* 0x008fc8000bf05070 */
[----:B------:R-:W-:Y:S01]  /*0080*/  UISETP.NE.AND.EX UP0, UPT, UR5, URZ, UPT, UP0 ;  /* 0x000000ff0500728c */ /* 0x000fe2000bf05300 */
[----:B--2---:R-:W-:-:S05]  /*0090*/  SHF.R.U32.HI R2, RZ, 0x5, R6 ;  /* 0x00000005ff027819 */ /* 0x004fca0000011606 */
[----:B------:R-:W2:Y:S02]  /*00a0*/  SHFL.IDX PT, R0, R2, RZ, 0x1f ;  /* 0x00001fff02007589 */ /* 0x000ea400000e0000 */
[----:B--2---:R-:W-:Y:S01]  /*00b0*/  R2UR UR12, R0 ;  /* 0x00000000000c72ca */ /* 0x004fe200000e0000 */
[----:B-1----:R-:W-:-:S14]  /*00c0*/  BRA.U UP0, `(.L_x_0) ;  /* 0x00000001002c7547 */ /* 0x002fdc000b800000 */
[----:B------:R-:W1:Y:S02]  /*00d0*/  LDCU.64 UR6, c[0x0][0x888] ;  /* 0x00011100ff0677ac */ /* 0x000e640008000a00 */
[----:B-1----:R-:W-:-:S04]  /*00e0*/  UISETP.NE.U32.AND UP0, UPT, UR6, URZ, UPT ;  /* 0x000000ff0600728c */ /* 0x002fc8000bf05070 */
[----:B------:R-:W-:-:S09]  /*00f0*/  UISETP.NE.AND.EX UP0, UPT, UR7, URZ, UPT, UP0 ;  /* 0x000000ff0700728c */ /* 0x000fd2000bf05300 */
[----:B------:R-:W-:Y:S05]  /*0100*/  BRA.U !UP0, `(.L_x_1) ;  /* 0x0000000108107547 */ /* 0x000fea000b800000 */
[----:B------:R-:W1:Y:S02]  /*0110*/  LDC.64 R4, c[0x0][0x888] ;  /* 0x00022200ff047b82 */ /* 0x000e640000000a00 */
[----:B-1----:R1:W5:Y:S01]  /*0120*/  LDG.E R137, desc[UR52][R4.64] ;  /* 0x0000003404897981 */ /* 0x002362000c1e1900 */
[----:B------:R-:W-:Y:S01]  /*0130*/  HFMA2 R244, -RZ, RZ, 0, 5.9604644775390625e-08 ;  /* 0x00000001fff47431 */ /* 0x000fe200000001ff */
[----:B------:R-:W-:Y:S05]  /*0140*/  BRA `(.L_x_0) ;  /* 0x00000000000c7947 */ /* 0x000fea0003800000 */
.L_x_1:
[----:B------:R-:W1:Y:S01]  /*0150*/  LDCU UR6, c[0x0][0x880] ;  /* 0x00011000ff0677ac */ /* 0x000e620008000800 */
[----:B------:R-:W-:Y:S01]  /*0160*/  HFMA2 R244, -RZ, RZ, 0, 5.9604644775390625e-08 ;  /* 0x00000001fff47431 */ /* 0x000fe200000001ff */
[----:B-1----:R-:W-:-:S07]  /*0170*/  MOV R137, UR6 ;  /* 0x0000000600897c02 */ /* 0x002fce0008000f00 */
.L_x_0:
[----:B------:R-:W2:Y:S02]  /*0180*/  LDCU.64 UR6, c[0x0][0x8b0] ;  /* 0x00011600ff0677ac */ /* 0x000ea40008000a00 */
[----:B--2---:R-:W-:-:S04]  /*0190*/  UISETP.NE.U32.AND UP0, UPT, UR6, URZ, UPT ;  /* 0x000000ff0600728c */ /* 0x004fc8000bf05070 */
[----:B------:R-:W-:-:S09]  /*01a0*/  UISETP.NE.AND.EX UP0, UPT, UR7, URZ, UPT, UP0 ;  /* 0x000000ff0700728c */ /* 0x000fd2000bf05300 */
[----:B------:R-:W-:Y:S05]  /*01b0*/  BRA.U UP0, `(.L_x_2) ;  /* 0x0000000100247547 */ /* 0x000fea000b800000 */
[----:B------:R-:W2:Y:S02]  /*01c0*/  LDCU.64 UR6, c[0x0][0x8a8] ;  /* 0x00011500ff0677ac */ /* 0x000ea40008000a00 */
[----:B--2---:R-:W-:-:S04]  /*01d0*/  UISETP.NE.U32.AND UP0, UPT, UR6, URZ, UPT ;  /* 0x000000ff0600728c */ /* 0x004fc8000bf05070 */
[----:B------:R-:W-:-:S09]  /*01e0*/  UISETP.NE.AND.EX UP0, UPT, UR7, URZ, UPT, UP0 ;  /* 0x000000ff0700728c */ /* 0x000fd2000bf05300 */
[----:B------:R-:W-:Y:S05]  /*01f0*/  BRA.U !UP0, `(.L_x_3) ;  /* 0x00000001080c7547 */ /* 0x000fea000b800000 */
[----:B-1----:R-:W1:Y:S02]  /*0200*/  LDC.64 R4, c[0x0][0x8a8] ;  /* 0x00022a00ff047b82 */ /* 0x002e640000000a00 */
[----:B-1----:R2:W5:Y:S01]  /*0210*/  LDG.E R136, desc[UR52][R4.64] ;  /* 0x0000003404887981 */ /* 0x002562000c1e1900 */
[----:B------:R-:W-:Y:S05]  /*0220*/  BRA `(.L_x_2) ;  /* 0x0000000000087947 */ /* 0x000fea0003800000 */
.L_x_3:
[----:B------:R-:W2:Y:S02]  /*0230*/  LDCU UR6, c[0x0][0x8a0] ;  /* 0x00011400ff0677ac */ /* 0x000ea40008000800 */
[----:B--2---:R-:W-:Y:S02]  /*0240*/  MOV R136, UR6 ;  /* 0x0000000600887c02 */ /* 0x004fe40008000f00 */
.L_x_2:
[----:B-12---:R-:W-:Y:S01]  /*0250*/  IMAD.U32 R4, RZ, RZ, UR12 ;  /* 0x0000000cff047e24 */ /* 0x006fe2000f8e00ff */
[----:B------:R-:W-:Y:S04]  /*0260*/  BSSY.RECONVERGENT B0, `(.L_x_4) ;  /* 0x000000c000007945 */ /* 0x000fe80003800200 */
[C---:B------:R-:W-:Y:S02]  /*0270*/  ISETP.NE.OR P1, PT, R4.reuse, 0x1, !P3 ;  /* 0x000000010400780c */ /* 0x040fe40005f25670 */
[----:B------:R-:W-:-:S11]  /*0280*/  ISETP.NE.OR P0, PT, R4, 0x3, !P3 ;  /* 0x000000030400780c */ /* 0x000fd60005f05670 */
[----:B------:R-:W-:Y:S05]  /*0290*/  @P1 BRA `(.L_x_5) ;  /* 0x0000000000201947 */ /* 0x000fea0003800000 */
[----:B------:R-:W1:Y:S02]  /*02a0*/  LDCU.64 UR6, c[0x0][0x348] ;  /* 0x00006900ff0677ac */ /* 0x000e640008000a00 */
[----:B-1----:R-:W-:Y:S02]  /*02b0*/  UIADD3 UR8, UP1, UPT, UR6, 0x80, URZ ;  /* 0x0000008006087890 */ /* 0x002fe4000ff3e0ff */
[----:B------:R-:W-:Y:S02]  /*02c0*/  UIADD3 UR6, UP0, UPT, UR6, 0x180, URZ ;  /* 0x0000018006067890 */ /* 0x000fe4000ff1e0ff */
[----:B------:R-:W-:Y:S02]  /*02d0*/  UIADD3.X UR9, UPT, UPT, URZ, UR7, URZ, UP1, !UPT ;  /* 0x00000007ff097290 */ /* 0x000fe40008ffe4ff */
[----:B------:R-:W-:-:S07]  /*02e0*/  UIADD3.X UR7, UPT, UPT, URZ, UR7, URZ, UP0, !UPT ;  /* 0x00000007ff077290 */ /* 0x000fce00087fe4ff */
[----:B------:R1:W-:Y:S02]  /*02f0*/  UTMACCTL.PF [UR8] ;  /* 0x00000000080079b9 */ /* 0x0003e40008040000 */
[----:B------:R1:W-:Y:S02]  /*0300*/  UTMACCTL.PF [UR6] ;  /* 0x00000000060079b9 */ /* 0x0003e40008040000 */
[----:B-1----:R-:W-:Y:S01]  /*0310*/  NOP ;  /* 0x0000000000007918 */ /* 0x002fe20000000000 */
.L_x_5:
[----:B------:R-:W-:Y:S05]  /*0320*/  BSYNC.RECONVERGENT B0 ;  /* 0x0000000000007941 */ /* 0x000fea0003800200 */
.L_x_4:
[----:B------:R-:W-:Y:S04]  /*0330*/  BSSY.RECONVERGENT B0, `(.L_x_6) ;  /* 0x000000a000007945 */ /* 0x000fe80003800200 */
        /* <DEDUP_REMOVED lines=9> */
.L_x_7:
[----:B------:R-:W-:Y:S05]  /*03d0*/  BSYNC.RECONVERGENT B0 ;  /* 0x0000000000007941 */ /* 0x000fea0003800200 */
.L_x_6:
[----:B------:R-:W1:Y:S01]  /*03e0*/  LDCU.64 UR6, c[0x0][0x888] ;  /* 0x00011100ff0677ac */ /* 0x000e620008000a00 */
[----:B------:R-:W-:Y:S02]  /*03f0*/  UISETP.EQ.U32.AND UP1, UPT, UR4, URZ, UPT ;  /* 0x000000ff0400728c */ /* 0x000fe4000bf22070 */
[----:B------:R-:W-:Y:S02]  /*0400*/  UPLOP3.LUT UP3, UPT, UPT, UPT, UPT, 0x80, 0x8 ;  /* 0x000000000008789c */ /* 0x000fe40003f6f070 */
[----:B-1----:R-:W-:-:S04]  /*0410*/  UISETP.NE.U32.AND UP0, UPT, UR6, URZ, UPT ;  /* 0x000000ff0600728c */ /* 0x002fc8000bf05070 */
[----:B------:R-:W-:-:S04]  /*0420*/  UISETP.NE.AND.EX UP2, UPT, UR7, URZ, UPT, UP0 ;  /* 0x000000ff0700728c */ /* 0x000fc8000bf45300 */
[----:B------:R-:W-:-:S04]  /*0430*/  UISETP.EQ.OR.EX UP4, UPT, UR5, URZ, !UP2, UP1 ;  /* 0x000000ff0500728c */ /* 0x000fc8000d782710 */
[----:B------:R-:W-:-:S06]  /*0440*/  UP2UR UR6, UPR, URZ, 0x10 ;  /* 0x00000010ff067883 */ /* 0x000fcc0008000000 */
[----:B------:R-:W-:-:S05]  /*0450*/  MOV R0, UR6 ;  /* 0x0000000600007c02 */ /* 0x000fca0008000f00 */
[----:B------:R1:W-:Y:S01]  /*0460*/  STL [R1+0x10], R0 ;  /* 0x0000100001007387 */ /* 0x0003e20000100800 */
[----:B------:R-:W-:Y:S05]  /*0470*/  BRA.U !UP4, `(.L_x_8) ;  /* 0x000000010c207547 */ /* 0x000fea000b800000 */
[----:B------:R-:W-:Y:S01]  /*0480*/  UISETP.NE.U32.AND UP1, UPT, UR4, URZ, UPT ;  /* 0x000000ff0400728c */ /* 0x000fe2000bf25070 */
[----:B-----5:R-:W-:Y:S01]  /*0490*/  FSETP.NEU.AND P0, PT, R137, RZ, PT ;  /* 0x000000ff8900720b */ /* 0x020fe20003f0d000 */
[----:B------:R-:W-:Y:S02]  /*04a0*/  USEL UR4, URZ, 0xffffffff, UP2 ;  /* 0xffffffffff047887 */ /* 0x000fe40009000000 */
[----:B------:R-:W-:-:S10]  /*04b0*/  UISETP.NE.AND.EX UP1, UPT, UR5, URZ, UPT, UP1 ;  /* 0x000000ff0500728c */ /* 0x000fd4000bf25310 */
[----:B------:R-:W-:Y:S01]  /*04c0*/  VOTEU.ANY UP0, P0 ;  /* 0x0000000000ff7886 */ /* 0x000fe20000000100 */
[----:B------:R-:W-:-:S04]  /*04d0*/  @!UP1 USEL UR4, URZ, 0xffffffff, UP0 ;  /* 0xffffffffff049887 */ /* 0x000fc80008000000 */
[----:B------:R-:W-:-:S04]  /*04e0*/  ULOP3.LUT UR4, UR4, 0x1, URZ, 0xc0, !UPT ;  /* 0x0000000104047892 */ /* 0x000fc8000f8ec0ff */
[----:B------:R-:W-:-:S11]  /*04f0*/  UISETP.NE.U32.AND UP3, UPT, UR4, 0x1, UPT ;  /* 0x000000010400788c */ /* 0x000fd6000bf65070 */
.L_x_8:
[----:B-1----:R-:W1:Y:S01]  /*0500*/  SHFL.IDX PT, R0, R2, RZ, 0x1f ;  /* 0x00001fff02007589 */ /* 0x002e6200000e0000 */
[----:B------:R-:W-:-:S04]  /*0510*/  UISETP.NE.AND UP0, UPT, UR12, 0x2, UPT ;  /* 0x000000020c00788c */ /* 0x000fc8000bf05270 */
[----:B------:R-:W-:Y:S01]  /*0520*/  USEL UR37, URZ, 0x1, UP0 ;  /* 0x00000001ff257887 */ /* 0x000fe20008000000 */
[----:B-1----:R-:W-:-:S13]  /*0530*/  ISETP.NE.AND P0, PT, R0, RZ, PT ;  /* 0x000000ff0000720c */ /* 0x002fda0003f05270 */
[----:B------:R-:W-:Y:S05]  /*0540*/  @P0 BRA `(.L_x_9) ;  /* 0x0000000000680947 */ /* 0x000fea0003800000 */
[----:B------:R-:W1:Y:S01]  /*0550*/  S2UR UR5, SR_CgaCtaId ;  /* 0x00000000000579c3 */ /* 0x000e620000008800 */
[----:B------:R-:W-:Y:S01]  /*0560*/  UMOV UR6, 0x400 ;  /* 0x0000040000067882 */ /* 0x000fe20000000000 */
[----:B------:R-:W-:Y:S01]  /*0570*/  UMOV UR4, 0x1 ;  /* 0x0000000100047882 */ /* 0x000fe20000000000 */
[----:B------:R-:W-:Y:S01]  /*0580*/  ELECT P0, URZ, PT ;  /* 0x0000000000ff782f */ /* 0x000fe20003800000 */
[----:B-1----:R-:W-:Y:S02]  /*0590*/  ULEA UR5, UR5, UR6, 0x18 ;  /* 0x0000000605057291 */ /* 0x002fe4000f8ec0ff */
[----:B------:R-:W-:-:S04]  /*05a0*/  UIADD3 UR6, UPT, UPT, -UR4, 0x100000, URZ ;  /* 0x0010000004067890 */ /* 0x000fc8000fffe1ff */
[----:B------:R-:W-:Y:S02]  /*05b0*/  USHF.L.U32 UR7, UR6, 0xb, URZ ;  /* 0x0000000b06077899 */ /* 0x000fe400080006ff */
[----:B------:R-:W-:Y:S01]  /*05c0*/  USHF.L.U32 UR6, UR6, 0x1, URZ ;  /* 0x0000000106067899 */ /* 0x000fe200080006ff */
[----:B------:R-:W1:Y:S11]  /*05d0*/  FENCE.VIEW.ASYNC.S ;  /* 0x00000000000073c6 */ /* 0x000e760000000000 */
[----:B-1----:R1:W2:Y:S01]  /*05e0*/  SYNCS.EXCH.64 URZ, [UR5], UR6 ;  /* 0x0000000605ff75b2 */ /* 0x0022a20008000100 */
[----:B------:R1:W3:Y:S01]  /*05f0*/  SYNCS.EXCH.64 URZ, [UR5+0x40], UR6 ;  /* 0x0000400605ff75b2 */ /* 0x0002e20008000100 */
[----:B------:R1:W4:Y:S01]  /*0600*/  SYNCS.EXCH.64 URZ, [UR5+0x8], UR6 ;  /* 0x0000080605ff75b2 */ /* 0x0003220008000100 */
[----:B------:R1:W1:Y:S01]  /*0610*/  SYNCS.EXCH.64 URZ, [UR5+0x48], UR6 ;  /* 0x0000480605ff75b2 */ /* 0x0002620008000100 */
        /* <DEDUP_REMOVED lines=12> */
[----:B------:R-:W-:Y:S01]  /*06e0*/  NOP ;  /* 0x0000000000007918 */ /* 0x000fe20000000000 */
.L_x_9:
[----:B------:R-:W2:Y:S01]  /*06f0*/  SHFL.IDX PT, R0, R2, RZ, 0x1f ;  /* 0x00001fff02007589 */ /* 0x000ea200000e0000 */
[----:B------:R-:W-:Y:S01]  /*0700*/  NOP ;  /* 0x0000000000007918 */ /* 0x000fe20000000000 */
[----:B--2---:R-:W-:-:S13]  /*0710*/  ISETP.NE.AND P0, PT, R0, 0x1, PT ;  /* 0x000000010000780c */ /* 0x004fda0003f05270 */
[----:B------:R-:W-:Y:S05]  /*0720*/  @P0 BRA `(.L_x_10) ;  /* 0x0000000000480947 */ /* 0x000fea0003800000 */
[----:B-1----:R-:W1:Y:S01]  /*0730*/  S2UR UR6, SR_CgaCtaId ;  /* 0x00000000000679c3 */ /* 0x002e620000008800 */
[----:B------:R-:W-:Y:S01]  /*0740*/  UMOV UR7, 0x400 ;  /* 0x0000040000077882 */ /* 0x000fe20000000000 */
[----:B------:R-:W-:Y:S01]  /*0750*/  UMOV UR5, 0x20 ;  /* 0x0000002000057882 */ /* 0x000fe20000000000 */
[----:B------:R-:W-:Y:S01]  /*0760*/  UMOV UR4, 0x80 ;  /* 0x0000008000047882 */ /* 0x000fe20000000000 */
[----:B------:R-:W-:-:S04]  /*0770*/  UIADD3 UR8, UPT, UPT, -UR5, 0x100000, URZ ;  /* 0x0010000005087890 */ /* 0x000fc8000fffe1ff */
[----:B------:R-:W-:Y:S02]  /*0780*/  USHF.L.U32 UR9, UR8, 0xb, URZ ;  /* 0x0000000b08097899 */ /* 0x000fe400080006ff */
[----:B------:R-:W-:Y:S02]  /*0790*/  USHF.L.U32 UR8, UR8, 0x1, URZ ;  /* 0x0000000108087899 */ /* 0x000fe400080006ff */
[----:B------:R-:W-:-:S04]  /*07a0*/  UIADD3 UR4, UPT, UPT, -UR4, 0x100000, URZ ;  /* 0x0010000004047890 */ /* 0x000fc8000fffe1ff */
[----:B------:R-:W-:Y:S02]  /*07b0*/  USHF.L.U32 UR5, UR4, 0xb, URZ ;  /* 0x0000000b04057899 */ /* 0x000fe400080006ff */
[----:B------:R-:W-:Y:S01]  /*07c0*/  USHF.L.U32 UR4, UR4, 0x1, URZ ;  /* 0x0000000104047899 */ /* 0x000fe200080006ff */
[----:B------:R-:W-:Y:S01]  /*07d0*/  ELECT P0, URZ, PT ;  /* 0x0000000000ff782f */ /* 0x000fe20003800000 */
[----:B-1----:R-:W-:Y:S01]  /*07e0*/  ULEA UR6, UR6, UR7, 0x18 ;  /* 0x0000000706067291 */ /* 0x002fe2000f8ec0ff */
[----:B------:R-:W1:Y:S11]  /*07f0*/  FENCE.VIEW.ASYNC.S ;  /* 0x00000000000073c6 */ /* 0x000e760000000000 */
[----:B-1----:R2:W1:Y:S01]  /*0800*/  SYNCS.EXCH.64 URZ, [UR6+0x80], UR8 ;  /* 0x0000800806ff75b2 */ /* 0x0024620008000100 */
[----:B------:R2:W1:Y:S01]  /*0810*/  SYNCS.EXCH.64 URZ, [UR6+0x90], UR4 ;  /* 0x0000900406ff75b2 */ /* 0x0004620008000100 */
[----:B------:R2:W1:Y:S01]  /*0820*/  SYNCS.EXCH.64 URZ, [UR6+0x88], UR8 ;  /* 0x0000880806ff75b2 */ /* 0x0004620008000100 */
[----:B------:R2:W1:Y:S02]  /*0830*/  SYNCS.EXCH.64 URZ, [UR6+0x98], UR4 ;  /* 0x0000980406ff75b2 */ /* 0x0004640008000100 */
[----:B--2---:R-:W-:Y:S01]  /*0840*/  NOP ;  /* 0x0000000000007918 */ /* 0x004fe20000000000 */
.L_x_10:
[----:B------:R-:W2:Y:S01]  /*0850*/  SHFL.IDX PT, R0, R2, RZ, 0x1f ;  /* 0x00001fff02007589 */ /* 0x000ea200000e0000 */
[----:B------:R-:W-:Y:S01]  /*0860*/  NOP ;  /* 0x0000000000007918 */ /* 0x000fe20000000000 */
[----:B--2---:R-:W-:-:S13]  /*0870*/  ISETP.NE.AND P0, PT, R0, 0x3, PT ;  /* 0x000000030000780c */ /* 0x004fda0003f05270 */
[----:B------:R-:W-:Y:S05]  /*0880*/  @P0 BRA `(.L_x_11) ;  /* 0x0000000000300947 */ /* 0x000fea0003800000 */
[----:B-1----:R-:W1:Y:S01]  /*0890*/  S2UR UR5, SR_CgaCtaId ;  /* 0x00000000000579c3 */ /* 0x002e620000008800 */
        /* <DEDUP_REMOVED lines=8> */
[----:B-1----:R2:W1:Y:S01]  /*0920*/  SYNCS.EXCH.64 URZ, [UR5+0xa0], UR6 ;  /* 0x0000a00605ff75b2 */ /* 0x0024620008000100 */
[----:B------:R2:W1:Y:S02]  /*0930*/  SYNCS.EXCH.64 URZ, [UR5+0xa8], UR6 ;  /* 0x0000a80605ff75b2 */ /* 0x0004640008000100 */
[----:B--2---:R-:W-:Y:S01]  /*0940*/  NOP ;  /* 0x0000000000007918 */ /* 0x004fe20000000000 */
.L_x_11:
[----:B------:R-:W2:Y:S01]  /*0950*/  SHFL.IDX PT, R0, R2, RZ, 0x1f ;  /* 0x00001fff02007589 */ /* 0x000ea200000e0000 */
[----:B------:R-:W-:Y:S01]  /*0960*/  NOP ;  /* 0x0000000000007918 */ /* 0x000fe20000000000 */
[----:B--2---:R-:W-:-:S13]  /*0970*/  ISETP.NE.AND P0, PT, R0, 0x4, PT ;  /* 0x000000040000780c */ /* 0x004fda0003f05270 */
[----:B------:R-:W-:Y:S05]  /*0980*/  @P0 BRA `(.L_x_12) ;  /* 0x00000000004c0947 */ /* 0x000fea0003800000 */
[----:B-1----:R-:W1:Y:S01]  /*0990*/  S2UR UR5, SR_CgaCtaId ;  /* 0x00000000000579c3 */ /* 0x002e620000008800 */
[----:B------:R-:W-:Y:S01]  /*09a0*/  UMOV UR7, 0x100 ;  /* 0x0000010000077882 */ /* 0x000fe20000000000 */
[----:B------:R-:W-:Y:S01]  /*09b0*/  UMOV UR6, 0x400 ;  /* 0x0000040000067882 */ /* 0x000fe20000000000 */
[----:B------:R-:W-:Y:S01]  /*09c0*/  USEL UR7, UR7, 0xe0, UP3 ;  /* 0x000000e007077887 */ /* 0x000fe20009800000 */
[----:B------:R-:W-:Y:S01]  /*09d0*/  UMOV UR4, 0x1 ;  /* 0x0000000100047882 */ /* 0x000fe20000000000 */
[----:B------:R-:W-:Y:S01]  /*09e0*/  ELECT P0, URZ, PT ;  /* 0x0000000000ff782f */ /* 0x000fe20003800000 */
[----:B------:R-:W-:-:S04]  /*09f0*/  UIADD3 UR8, UPT, UPT, -UR4, 0x100000, URZ ;  /* 0x0010000004087890 */ /* 0x000fc8000fffe1ff */
[----:B------:R-:W-:Y:S02]  /*0a00*/  USHF.L.U32 UR9, UR8, 0xb, URZ ;  /* 0x0000000b08097899 */ /* 0x000fe400080006ff */
[----:B------:R-:W-:Y:S02]  /*0a10*/  USHF.L.U32 UR8, UR8, 0x1, URZ ;  /* 0x0000000108087899 */ /* 0x000fe400080006ff */
[----:B-1----:R-:W-:Y:S02]  /*0a20*/  ULEA UR5, UR5, UR6, 0x18 ;  /* 0x0000000605057291 */ /* 0x002fe4000f8ec0ff */
[----:B------:R-:W-:-:S04]  /*0a30*/  UIADD3 UR6, UPT, UPT, -UR7, 0x100000, URZ ;  /* 0x0010000007067890 */ /* 0x000fc8000fffe1ff */
[----:B------:R-:W-:Y:S02]  /*0a40*/  USHF.L.U32 UR7, UR6, 0xb, URZ ;  /* 0x0000000b06077899 */ /* 0x000fe400080006ff */
[----:B------:R-:W-:Y:S01]  /*0a50*/  USHF.L.U32 UR6, UR6, 0x1, URZ ;  /* 0x0000000106067899 */ /* 0x000fe200080006ff */
[----:B------:R-:W1:Y:S03]  /*0a60*/  FENCE.VIEW.ASYNC.S ;  /* 0x00000000000073c6 */ /* 0x000e660000000000 */
[----:B-1----:R2:W1:Y:S08]  /*0a70*/  SYNCS.EXCH.64 URZ, [UR5+0xb0], UR8 ;  /* 0x0000b00805ff75b2 */ /* 0x0024700008000100 */
[----:B------:R2:W1:Y:S01]  /*0a80*/  SYNCS.EXCH.64 URZ, [UR5+0xc0], UR6 ;  /* 0x0000c00605ff75b2 */ /* 0x0004620008000100 */
[----:B------:R2:W1:Y:S01]  /*0a90*/  SYNCS.EXCH.64 URZ, [UR5+0xb8], UR8 ;  /* 0x0000b80805ff75b2 */ /* 0x0004620008000100 */
[----:B------:R2:W1:Y:S02]  /*0aa0*/  SYNCS.EXCH.64 URZ, [UR5+0xc8], UR6 ;  /* 0x0000c80605ff75b2 */ /* 0x0004640008000100 */
[----:B--2---:R-:W-:Y:S01]  /*0ab0*/  NOP ;  /* 0x0000000000007918 */ /* 0x004fe20000000000 */
.L_x_12:
        /* <DEDUP_REMOVED lines=20> */
[----:B------:R2:W1:Y:S01]  /*0c00*/  SYNCS.EXCH.64 URZ, [UR6+0xf8], UR4 ;  /* 0x0000f80406ff75b2 */ /* 0x0004620008000100 */
[----:B------:R2:W1:Y:S01]  /*0c10*/  SYNCS.EXCH.64 URZ, [UR6+0xe0], UR8 ;  /* 0x0000e00806ff75b2 */ /* 0x0004620008000100 */
[----:B------:R2:W1:Y:S01]  /*0c20*/  SYNCS.EXCH.64 URZ, [UR6+0x100], UR4 ;  /* 0x0001000406ff75b2 */ /* 0x0004620008000100 */
[----:B------:R2:W1:Y:S01]  /*0c30*/  SYNCS.EXCH.64 URZ, [UR6+0xe8], UR8 ;  /* 0x0000e80806ff75b2 */ /* 0x0004620008000100 */
[----:B------:R2:W1:Y:S02]  /*0c40*/  SYNCS.EXCH.64 URZ, [UR6+0x108], UR4 ;  /* 0x0001080406ff75b2 */ /* 0x0004640008000100 */
[----:B--2---:R-:W-:Y:S01]  /*0c50*/  NOP ;  /* 0x0000000000007918 */ /* 0x004fe20000000000 */
.L_x_13:
[----:B------:R-:W2:Y:S01]  /*0c60*/  SHFL.IDX PT, R0, R2, RZ, 0x1f ;  /* 0x00001fff02007589 */ /* 0x000ea200000e0000 */
[----:B------:R-:W1:Y:S01]  /*0c70*/  S2UR UR55, SR_CTAID.X ;  /* 0x00000000003779c3 */ /* 0x000e620000002500 */
[----:B------:R-:W-:-:S07]  /*0c80*/  NOP ;  /* 0x0000000000007918 */ /* 0x000fce0000000000 */
[----:B------:R-:W1:Y:S01]  /*0c90*/  S2UR UR54, SR_CTAID.Y ;  /* 0x00000000003679c3 */ /* 0x000e620000002600 */
[----:B--2---:R-:W-:-:S13]  /*0ca0*/  ISETP.NE.AND P0, PT, R0, 0x3, PT ;  /* 0x000000030000780c */ /* 0x004fda0003f05270 */
[----:B-1----:R-:W-:Y:S05]  /*0cb0*/  @P0 BRA `(.L_x_14) ;  /* 0x0000000000380947 */ /* 0x002fea0003800000 */
        /* <DEDUP_REMOVED lines=9> */
[----:B-1----:R1:W2:Y:S01]  /*0d50*/  SYNCS.EXCH.64 URZ, [UR5+0x110], UR6 ;  /* 0x0001100605ff75b2 */ /* 0x0022a20008000100 */
[----:B------:R1:W1:Y:S01]  /*0d60*/  SYNCS.EXCH.64 URZ, [UR5+0x120], UR6 ;  /* 0x0001200605ff75b2 */ /* 0x0002620008000100 */
[----:B------:R1:W1:Y:S01]  /*0d70*/  SYNCS.EXCH.64 URZ, [UR5+0x118], UR6 ;  /* 0x0001180605ff75b2 */ /* 0x0002620008000100 */
[----:B------:R1:W1:Y:S01]  /*0d80*/  SYNCS.EXCH.64 URZ, [UR5+0x128], UR6 ;  /* 0x0001280605ff75b2 */ /* 0x0002620008000100 */
[----:B------:R-:W-:Y:S01]  /*0d90*/  NOP ;  /* 0x0000000000007918 */ /* 0x000fe20000000000 */
.L_x_14:
[----:B------:R-:W-:-:S05]  /*0da0*/  CS2R.32 R3, SR_CgaSize ;  /* 0x0000000000037805 */ /* 0x000fca0000008a00 */
[----:B------:R-:W-:-:S05]  /*0db0*/  IMAD R3, R3, -0xa0, RZ ;  /* 0xffffff6003037824 */ /* 0x000fca00078e02ff */
[----:B-1----:R-:W-:-:S14]  /*0dc0*/  R2UR UR5, R3 ;  /* 0x00000000030572ca */ /* 0x002fdc00000e0000 */
[----:B------:R-:W1:Y:S01]  /*0dd0*/  LDCU UR5, c[0x0][UR5+0x2b0] ;  /* 0x00005600050577ac */ /* 0x000e620008000800 */
[----:B------:R-:W-:Y:S01]  /*0de0*/  I2FP.F32.U32 R0, UR55 ;  /* 0x0000003700007c45 */ /* 0x000fe20008201000 */
[----:B------:R-:W-:Y:S01]  /*0df0*/  NOP ;  /* 0x0000000000007918 */ /* 0x000fe20000000000 */
[----:B------:R-:W-:Y:S02]  /*0e00*/  I2FP.F32.U32 R3, UR54 ;  /* 0x0000003600037c45 */ /* 0x000fe40008201000 */
[----:B------:R-:W-:-:S05]  /*0e10*/  CS2R.32 R2, SR_CgaSize ;  /* 0x0000000000027805 */ /* 0x000fca0000008a00 */
[----:B------:R-:W-:-:S05]  /*0e20*/  IMAD R2, R2, -0xa0, RZ ;  /* 0xffffff6002027824 */ /* 0x000fca00078e02ff */
[----:B------:R-:W-:-:S14]  /*0e30*/  R2UR UR4, R2 ;  /* 0x00000000020472ca */ /* 0x000fdc00000e0000 */
[----:B------:R-:W3:Y:S01]  /*0e40*/  LDCU UR4, c[0x0][UR4+0x2b4] ;  /* 0x00005680040477ac */ /* 0x000ee20008000800 */
[----:B------:R-:W2:Y:S01]  /*0e50*/  S2UR UR36, SR_CTAID.Z ;  /* 0x00000000002479c3 */ /* 0x000ea20000002700 */
[----:B------:R-:W4:Y:S01]  /*0e60*/  LDCU UR13, c[0x0][0xb24] ;  /* 0x00016480ff0d77ac */ /* 0x000f220008000800 */
[----:B-1----:R-:W-:Y:S01]  /*0e70*/  FMUL R0, R0, UR5 ;  /* 0x0000000500007c20 */ /* 0x002fe20008400000 */
[----:B------:R-:W-:-:S05]  /*0e80*/  CS2R.32 R2, SR_CgaSize ;  /* 0x0000000000027805 */ /* 0x000fca0000008a00 */
[----:B------:R-:W-:-:S05]  /*0e90*/  IMAD R2, R2, -0xa0, RZ ;  /* 0xffffff6002027824 */ /* 0x000fca00078e02ff */
[----:B------:R-:W-:-:S14]  /*0ea0*/  R2UR UR5, R2 ;  /* 0x00000000020572ca */ /* 0x000fdc00000e0000 */
[----:B------:R-:W1:Y:S01]  /*0eb0*/  LDCU UR5, c[0x0][UR5+0x2a0] ;  /* 0x00005400050577ac */ /* 0x000e620008000800 */
[----:B------:R3:W2:Y:S01]  /*0ec0*/  F2I.U32.TRUNC.NTZ R2, R0 ;  /* 0x0000000000027305 */ /* 0x0006a2000020f000 */
[----:B----4-:R-:W-:Y:S01]  /*0ed0*/  UISETP.GE.AND UP0, UPT, UR13, 0x1, UPT ;  /* 0x000000010d00788c */ /* 0x010fe2000bf06270 */
[----:B---3--:R-:W-:Y:S01]  /*0ee0*/  FMUL R0, R3, UR4 ;  /* 0x0000000403007c20 */ /* 0x008fe20008400000 */
[----:B------:R-:W-:-:S06]  /*0ef0*/  RPCMOV.32 Rpc.LO, R3 ;  /* 0x0000000300007352 */ /* 0x000fcc0000000000 */
[----:B------:R-:W-:-:S05]  /*0f00*/  CS2R.32 R3, SR_CgaSize ;  /* 0x0000000000037805 */ /* 0x000fca0000008a00 */
[----:B------:R-:W-:-:S05]  /*0f10*/  IMAD R3, R3, -0xa0, RZ ;  /* 0xffffff6003037824 */ /* 0x000fca00078e02ff */
[----:B------:R-:W-:Y:S02]  /*0f20*/  R2UR UR4, R3 ;  /* 0x00000000030472ca */ /* 0x000fe400000e0000 */
[----:B------:R-:W-:-:S12]  /*0f30*/  RPCMOV.32 R3, Rpc.LO ;  /* 0x0000000000037353 */ /* 0x000fd80000000000 */
[----:B------:R-:W3:Y:S01]  /*0f40*/  LDCU UR4, c[0x0][UR4+0x2a4] ;  /* 0x00005480040477ac */ /* 0x000ee20008000800 */
[----:B--2---:R-:W-:Y:S01]  /*0f50*/  R2UR UR49, R2 ;  /* 0x00000000023172ca */ /* 0x004fe200000e0000 */
[----:B------:R-:W2:-:S12]  /*0f60*/  F2I.U32.TRUNC.NTZ R0, R0 ;  /* 0x0000000000007305 */ /* 0x000e98000020f000 */
[----:B------:R-:W-:-:S04]  /*0f70*/  UIADD3 UR49, UPT, UPT, -UR49, URZ, URZ ;  /* 0x000000ff31317290 */ /* 0x000fc8000fffe1ff */
[----:B-1----:R-:W-:Y:S01]  /*0f80*/  UIMAD UR49, UR5, UR49, UR55 ;  /* 0x00000031053172a4 */ /* 0x002fe2000f8e0237 */
[----:B--2---:R-:W-:-:S13]  /*0f90*/  R2UR UR48, R0 ;  /* 0x00000000003072ca */ /* 0x004fda00000e0000 */
[----:B------:R-:W-:-:S04]  /*0fa0*/  UIADD3 UR48, UPT, UPT, -UR48, URZ, URZ ;  /* 0x000000ff30307290 */ /* 0x000fc8000fffe1ff */
[----:B---3--:R-:W-:Y:S01]  /*0fb0*/  UIMAD UR48, UR4, UR48, UR54 ;  /* 0x00000030043072a4 */ /* 0x008fe2000f8e0236 */
[----:B------:R-:W-:Y:S06]  /*0fc0*/  BAR.SYNC.DEFER_BLOCKING 0x0 ;  /* 0x0000000000007b1d */ /* 0x000fec0000010000 */
[----:B------:R-:W-:Y:S05]  /*0fd0*/  BRA.U !UP0, `(.L_x_15) ;  /* 0x0000000108d47547 */ /* 0x000fea000b800000 */
[----:B------:R-:W1:Y:S01]  /*0fe0*/  LDCU.128 UR4, c[0x0][0xb10] ;  /* 0x00016200ff0477ac */ /* 0x000e620008000c00 */
[----:B------:R-:W2:Y:S01]  /*0ff0*/  LDCU UR15, c[0x0][0x370] ;  /* 0x00006e00ff0f77ac */ /* 0x000ea20008000800 */
[----:B------:R-:W3:Y:S01]  /*1000*/  LDCU UR14, c[0x0][0x374] ;  /* 0x00006e80ff0e77ac */ /* 0x000ee20008000800 */
[----:B------:R-:W4:Y:S01]  /*1010*/  LDCU UR11, c[0x0][0xb0c] ;  /* 0x00016180ff0b77ac */ /* 0x000f220008000800 */
[----:B------:R-:W4:Y:S01]  /*1020*/  LDCU UR10, c[0x0][0xb20] ;  /* 0x00016400ff0a77ac */ /* 0x000f220008000800 */
[----:B------:R-:W4:Y:S01]  /*1030*/  LDCU.64 UR8, c[0x0][0xb28] ;  /* 0x00016500ff0877ac */ /* 0x000f220008000a00 */
[----:B-1----:R-:W-:Y:S02]  /*1040*/  UISETP.NE.AND UP0, UPT, UR6, 0x1, UPT ;  /* 0x000000010600788c */ /* 0x002fe4000bf05270 */
[----:B---3--:R-:W-:Y:S02]  /*1050*/  UIMAD.WIDE.U32 UR18, UR14, UR7, URZ ;  /* 0x000000070e1272a5 */ /* 0x008fe4000f8e00ff */
[----:B--2---:R-:W-:-:S02]  /*1060*/  UIMAD.WIDE.U32 UR16, UR15, UR4, URZ ;  /* 0x000000040f1072a5 */ /* 0x004fc4000f8e00ff */
[----:B----4-:R-:W-:Y:S02]  /*1070*/  UISETP.NE.AND UP1, UPT, UR11, 0x1, UPT ;  /* 0x000000010b00788c */ /* 0x010fe4000bf25270 */
[----:B------:R-:W-:Y:S02]  /*1080*/  UIMAD.WIDE.U32 UR20, UR54, UR7, URZ ;  /* 0x00000007361472a5 */ /* 0x000fe4000f8e00ff */
[----:B------:R-:W-:Y:S01]  /*1090*/  UISETP.NE.AND UP4, UPT, UR13, 0x1, UPT ;  /* 0x000000010d00788c */ /* 0x000fe2000bf85270 */
[----:B------:R-:W-:Y:S01]  /*10a0*/  UMOV UR7, UR19 ;  /* 0x0000001300077c82 */ /* 0x000fe20008000000 */
[----:B------:R-:W-:Y:S01]  /*10b0*/  UMOV UR16, UR17 ;  /* 0x0000001100107c82 */ /* 0x000fe20008000000 */
[----:B------:R-:W-:Y:S02]  /*10c0*/  @UP0 USHF.R.U32.HI UR14, URZ, UR10, UR7 ;  /* 0x0000000aff0e0299 */ /* 0x000fe40008011607 */
[----:B------:R-:W-:Y:S02]  /*10d0*/  UIMAD.WIDE.U32 UR18, UR55, UR4, URZ ;  /* 0x00000004371272a5 */ /* 0x000fe4000f8e00ff */
[----:B------:R-:W-:-:S02]  /*10e0*/  @UP1 USHF.R.U32.HI UR15, URZ, UR5, UR16 ;  /* 0x00000005ff0f1299 */ /* 0x000fc40008011610 */
[----:B------:R-:W-:Y:S02]  /*10f0*/  UIMAD.WIDE.U32 UR16, UR14, UR8, URZ ;  /* 0x000000080e1072a5 */ /* 0x000fe4000f8e00ff */
[----:B------:R-:W-:Y:S01]  /*1100*/  UIMAD.WIDE.U32 UR22, UR15, UR8, URZ ;  /* 0x000000080f1672a5 */ /* 0x000fe2000f8e00ff */
[----:B------:R-:W-:Y:S01]  /*1110*/  UMOV UR20, UR21 ;  /* 0x0000001500147c82 */ /* 0x000fe20008000000 */
[----:B------:R-:W-:Y:S01]  /*1120*/  UMOV UR18, UR19 ;  /* 0x0000001300127c82 */ /* 0x000fe20008000000 */
[----:B------:R-:W-:Y:S02]  /*1130*/  USHF.R.U32.HI UR20, URZ, UR10, UR20 ;  /* 0x0000000aff147299 */ /* 0x000fe40008011614 */
[----:B------:R-:W-:Y:S02]  /*1140*/  UMOV UR16, UR17 ;  /* 0x0000001100107c82 */ /* 0x000fe40008000000 */
[----:B------:R-:W-:Y:S01]  /*1150*/  UMOV UR22, UR23 ;  /* 0x0000001700167c82 */ /* 0x000fe20008000000 */
[----:B------:R-:W-:-:S02]  /*1160*/  @UP4 USHF.R.U32.HI UR14, URZ, UR9, UR16 ;  /* 0x00000009ff0e4299 */ /* 0x000fc40008011610 */
[----:B------:R-:W-:Y:S02]  /*1170*/  USHF.R.U32.HI UR18, URZ, UR5, UR18 ;  /* 0x00000005ff127299 */ /* 0x000fe40008011612 */
[----:B------:R-:W-:Y:S02]  /*1180*/  USEL UR20, UR54, UR20, !UP0 ;  /* 0x0000001436147287 */ /* 0x000fe4000c000000 */
[----:B------:R-:W-:Y:S02]  /*1190*/  @UP4 USHF.R.U32.HI UR15, URZ, UR9, UR22 ;  /* 0x00000009ff0f4299 */ /* 0x000fe40008011616 */
[----:B------:R-:W-:Y:S02]  /*11a0*/  UIMAD UR14, UR14, UR13, URZ ;  /* 0x0000000d0e0e72a4 */ /* 0x000fe4000f8e02ff */
[----:B------:R-:W-:Y:S02]  /*11b0*/  USEL UR18, UR55, UR18, !UP1 ;  /* 0x0000001237127287 */ /* 0x000fe4000c800000 */
[----:B------:R-:W-:-:S02]  /*11c0*/  UIMAD UR4, UR15, UR13, URZ ;  /* 0x0000000d0f0472a4 */ /* 0x000fc4000f8e02ff */
[----:B------:R-:W-:Y:S02]  /*11d0*/  UISETP.GE.AND UP0, UPT, UR20, UR14, UPT ;  /* 0x0000000e1400728c */ /* 0x000fe4000bf06270 */
[----:B------:R-:W-:Y:S02]  /*11e0*/  UIMAD.WIDE.U32 UR22, UR20, UR8, URZ ;  /* 0x00000008141672a5 */ /* 0x000fe4000f8e00ff */
[----:B------:R-:W-:Y:S02]  /*11f0*/  UISETP.GE.OR UP0, UPT, UR18, UR4, UP0 ;  /* 0x000000041200728c */ /* 0x000fe40008706670 */
[----:B------:R-:W-:Y:S02]  /*1200*/  UIMAD.WIDE.U32 UR16, UR18, UR8, URZ ;  /* 0x00000008121072a5 */ /* 0x000fe4000f8e00ff */
[----:B------:R-:W-:Y:S01]  /*1210*/  UIADD3 UR5, UPT, UPT, -UR20, URZ, URZ ;  /* 0x000000ff14057290 */ /* 0x000fe2000fffe1ff */
[----:B------:R-:W-:Y:S01]  /*1220*/  UMOV UR4, UR23 ;  /* 0x0000001700047c82 */ /* 0x000fe20008000000 */
[----:B------:R-:W-:-:S02]  /*1230*/  UIADD3 UR7, UPT, UPT, -UR18, URZ, URZ ;  /* 0x000000ff12077290 */ /* 0x000fc4000fffe1ff */
[----:B------:R-:W-:-:S03]  /*1240*/  USHF.R.U32.HI UR4, URZ, UR9, UR4 ;  /* 0x00000009ff047299 */ /* 0x000fc60008011604 */
[----:B------:R-:W-:Y:S01]  /*1250*/  @!UP0 UMOV UR16, UR17 ;  /* 0x0000001100108c82 */ /* 0x000fe20008000000 */
[----:B------:R-:W-:Y:S02]  /*1260*/  UIMAD UR5, UR6, UR5, UR54 ;  /* 0x00000005060572a4 */ /* 0x000fe4000f8e0236 */
[----:B------:R-:W-:Y:S02]  /*1270*/  USEL UR4, UR20, UR4, !UP4 ;  /* 0x0000000414047287 */ /* 0x000fe4000e000000 */
[----:B------:R-:W-:Y:S02]  /*1280*/  @!UP0 USHF.R.U32.HI UR9, URZ, UR9, UR16 ;  /* 0x00000009ff098299 */ /* 0x000fe40008011610 */
[----:B------:R-:W-:Y:S02]  /*1290*/  UIADD3 UR8, UPT, UPT, -UR4, URZ, URZ ;  /* 0x000000ff04087290 */ /* 0x000fe4000fffe1ff */
[----:B------:R-:W-:Y:S02]  /*12a0*/  @!UP0 USEL UR9, UR18, UR9, !UP4 ;  /* 0x0000000912098287 */ /* 0x000fe4000e000000 */
[----:B------:R-:W-:-:S02]  /*12b0*/  UIMAD UR8, UR13, UR8, UR20 ;  /* 0x000000080d0872a4 */ /* 0x000fc4000f8e0214 */
[----:B------:R-:W-:Y:S02]  /*12c0*/  @!UP0 UIADD3 UR4, UPT, UPT, UR4, -UR9, URZ ;  /* 0x8000000904048290 */ /* 0x000fe4000fffe0ff */
[----:B------:R-:W-:Y:S02]  /*12d0*/  @!UP0 UIMAD UR8, UR8, UR15, UR9 ;  /* 0x0000000f080882a4 */ /* 0x000fe4000f8e0209 */
[----:B------:R-:W-:Y:S02]  /*12e0*/  @!UP0 UIMAD UR20, UR4, UR13, UR18 ;  /* 0x0000000d041482a4 */ /* 0x000fe4000f8e0212 */
[----:B------:R-:W-:Y:S02]  /*12f0*/  UIMAD UR7, UR11, UR7, UR55 ;  /* 0x000000070b0772a4 */ /* 0x000fe4000f8e0237 */
[----:B------:R-:W-:Y:S01]  /*1300*/  UIMAD UR54, UR20, UR6, UR5 ;  /* 0x00000006143672a4 */ /* 0x000fe2000f8e0205 */
[----:B------:R-:W-:Y:S02]  /*1310*/  @!UP0 UMOV UR18, UR8 ;  /* 0x0000000800128c82 */ /* 0x000fe40008000000 */
[----:B------:R-:W-:-:S12]  /*1320*/  UIMAD UR55, UR18, UR11, UR7 ;  /* 0x0000000b123772a4 */ /* 0x000fd8000f8e0207 */
.L_x_15:
[----:B------:R-:W1:Y:S01]  /*1330*/  LDCU UR4, c[0x0][0xb30] ;  /* 0x00016600ff0477ac */ /* 0x000e620008000800 */
[----:B------:R-:W2:Y:S01]  /*1340*/  S2UR UR7, SR_CgaCtaId ;  /* 0x00000000000779c3 */ /* 0x000ea20000008800 */
[----:B-1----:R-:W-:-:S09]  /*1350*/  UISETP.NE.AND UP0, UPT, UR4, 0x1, UPT ;  /* 0x000000010400788c */ /* 0x002fd2000bf05270 */
[----:B--2---:R-:W-:Y:S05]  /*1360*/  BRA.U UP0, `(.L_x_16) ;  /* 0x0000000100447547 */ /* 0x004fea000b800000 */
[----:B------:R-:W1:Y:S01]  /*1370*/  LDCU.128 UR8, c[0x0][0xb10] ;  /* 0x00016200ff0877ac */ /* 0x000e620008000c00 */
[----:B------:R-:W2:Y:S01]  /*1380*/  LDCU UR5, c[0x0][0xb0c] ;  /* 0x00016180ff0577ac */ /* 0x000ea20008000800 */
[----:B------:R-:W3:Y:S01]  /*1390*/  LDCU UR4, c[0x0][0xb20] ;  /* 0x00016400ff0477ac */ /* 0x000ee20008000800 */
[----:B-1----:R-:W-:Y:S02]  /*13a0*/  UIMAD.WIDE.U32 UR16, UR55, UR8, URZ ;  /* 0x00000008371072a5 */ /* 0x002fe4000f8e00ff */
[----:B------:R-:W-:Y:S02]  /*13b0*/  UIMAD.WIDE.U32 UR14, UR54, UR11, URZ ;  /* 0x0000000b360e72a5 */ /* 0x000fe4000f8e00ff */
[----:B--2---:R-:W-:Y:S02]  /*13c0*/  UISETP.NE.AND UP1, UPT, UR5, 0x1, UPT ;  /* 0x000000010500788c */ /* 0x004fe4000bf25270 */
[----:B------:R-:W-:Y:S01]  /*13d0*/  UISETP.NE.AND UP0, UPT, UR10, 0x1, UPT ;  /* 0x000000010a00788c */ /* 0x000fe2000bf05270 */
[----:B------:R-:W-:-:S02]  /*13e0*/  UMOV UR6, UR17 ;  /* 0x0000001100067c82 */ /* 0x000fc40008000000 */
[----:B------:R-:W-:Y:S01]  /*13f0*/  UMOV UR14, UR15 ;  /* 0x0000000f000e7c82 */ /* 0x000fe20008000000 */
[----:B------:R-:W-:Y:S02]  /*1400*/  USHF.R.U32.HI UR6, URZ, UR9, UR6 ;  /* 0x00000009ff067299 */ /* 0x000fe40008011606 */
[----:B---3--:R-:W-:Y:S02]  /*1410*/  USHF.R.U32.HI UR4, URZ, UR4, UR14 ;  /* 0x00000004ff047299 */ /* 0x008fe4000801160e */
[----:B------:R-:W-:Y:S02]  /*1420*/  USEL UR6, UR55, UR6, !UP1 ;  /* 0x0000000637067287 */ /* 0x000fe4000c800000 */
[----:B------:R-:W-:-:S04]  /*1430*/  USEL UR4, UR54, UR4, !UP0 ;  /* 0x0000000436047287 */ /* 0x000fc8000c000000 */
[----:B------:R-:W-:Y:S02]  /*1440*/  UIADD3 UR8, UPT, UPT, UR6, -UR4, URZ ;  /* 0x8000000406087290 */ /* 0x000fe4000fffe0ff */
[----:B------:R-:W-:Y:S02]  /*1450*/  UIADD3 UR4, UPT, UPT, -UR6, UR4, URZ ;  /* 0x0000000406047290 */ /* 0x000fe4000fffe1ff */
[----:B------:R-:W-:Y:S02]  /*1460*/  UIMAD UR54, UR8, UR10, UR54 ;  /* 0x0000000a083672a4 */ /* 0x000fe4000f8e0236 */
[----:B------:R-:W-:-:S12]  /*1470*/  UIMAD UR55, UR4, UR5, UR55 ;  /* 0x00000005043772a4 */ /* 0x000fd8000f8e0237 */
.L_x_16:
[----:B------:R-:W-:Y:S01]  /*1480*/  BAR.SYNC.DEFER_BLOCKING 0x0 ;  /* 0x0000000000007b1d */ /* 0x000fe20000010000 */
[----:B------:R-:W-:Y:S01]  /*1490*/  UISETP.NE.AND UP0, UPT, UR12, 0x2, UPT ;  /* 0x000000020c00788c */ /* 0x000fe2000bf05270 */
[----:B------:R-:W-:Y:S02]  /*14a0*/  ISETP.NE.OR P3, PT, R4, 0x2, !P3 ;  /* 0x000000020400780c */ /* 0x000fe40005f65670 */
[----:B------:R-:W-:Y:S02]  /*14b0*/  LOP3.LUT R14, R6, 0x1f, RZ, 0xc0, !PT ;  /* 0x0000001f060e7812 */ /* 0x000fe400078ec0ff */
[----:B------:R-:W1:Y:S04]  /*14c0*/  LDCU UR13, c[0x0][0xb24] ;  /* 0x00016480ff0d77ac */ /* 0x000e680008000800 */
[----:B------:R-:W-:Y:S05]  /*14d0*/  BRA.U UP0, `(.L_x_17) ;  /* 0x00000015001c7547 */ /* 0x000fea000b800000 */
[----:B------:R-:W2:Y:S01]  /*14e0*/  LDCU UR25, c[0x0][0x38c] ;  /* 0x00007180ff1977ac */ /* 0x000ea20008000800 */
[----:B------:R-:W-:Y:S01]  /*14f0*/  PLOP3.LUT P1, PT, PT, PT, UP3, 0x80, 0x8 ;  /* 0x000000000008781c */ /* 0x000fe20003f2f038 */
[----:B------:R-:W-:Y:S01]  /*1500*/  HFMA2 R12, -RZ, RZ, 0, 0 ;  /* 0x00000000ff0c7431 */ /* 0x000fe200000001ff */
[----:B------:R-:W-:Y:S01]  /*1510*/  ISETP.EQ.OR P2, PT, R14, RZ, P3 ;  /* 0x000000ff0e00720c */ /* 0x000fe20001f42670 */
[----:B------:R-:W-:Y:S01]  /*1520*/  IMAD.MOV.U32 R0, RZ, RZ, 0x1 ;  /* 0x00000001ff007424 */ /* 0x000fe200078e00ff */
[----:B------:R-:W-:Y:S01]  /*1530*/  PLOP3.LUT P1, PT, P1, PT, PT, 0x8, 0x80 ;  /* 0x000000000080781c */ /* 0x000fe20000f2e170 */
[----:B------:R-:W-:Y:S01]  /*1540*/  IMAD.MOV.U32 R9, RZ, RZ, RZ ;  /* 0x000000ffff097224 */ /* 0x000fe200078e00ff */
[----:B------:R-:W-:Y:S01]  /*1550*/  MOV R11, 0x1 ;  /* 0x00000001000b7802 */ /* 0x000fe20000000f00 */
[----:B------:R-:W-:Y:S01]  /*1560*/  IMAD.MOV.U32 R10, RZ, RZ, RZ ;  /* 0x000000ffff0a7224 */ /* 0x000fe200078e00ff */
[----:B------:R-:W3:Y:S01]  /*1570*/  LDCU UR15, c[0x0][0x370] ;  /* 0x00006e00ff0f77ac */ /* 0x000ee20008000800 */
[----:B------:R-:W4:Y:S01]  /*1580*/  LDCU.64 UR28, c[0x0][0x348] ;  /* 0x00006900ff1c77ac */ /* 0x000f220008000a00 */
[----:B------:R-:W1:Y:S01]  /*1590*/  LDCU UR14, c[0x0][0x374] ;  /* 0x00006e80ff0e77ac */ /* 0x000e620008000800 */
[----:B--2---:R-:W-:Y:S01]  /*15a0*/  UIADD3 UR4, UPT, UPT, UR25, 0x1f, URZ ;  /* 0x0000001f19047890 */ /* 0x004fe2000fffe0ff */
[----:B------:R-:W-:-:S03]  /*15b0*/  UMOV UR23, URZ ;  /* 0x000000ff00177c82 */ /* 0x000fc60008000000 */
[----:B------:R-:W-:-:S04]  /*15c0*/  USHF.R.S32.HI UR27, URZ, 0x1f, UR4 ;  /* 0x0000001fff1b7899 */ /* 0x000fc80008011404 */
[----:B------:R-:W-:Y:S02]  /*15d0*/  ULEA.HI UR27, UR27, UR4, URZ, 0x5 ;  /* 0x000000041b1b7291 */ /* 0x000fe4000f8f28ff */
[----:B------:R-:W-:Y:S02]  /*15e0*/  UIADD3 UR4, UPT, UPT, UR25, -0x1, URZ ;  /* 0xffffffff19047890 */ /* 0x000fe4000fffe0ff */
[----:B------:R-:W-:Y:S02]  /*15f0*/  USHF.R.S32.HI UR27, URZ, 0x5, UR27 ;  /* 0x00000005ff1b7899 */ /* 0x000fe4000801141b */
[----:B------:R-:W-:Y:S02]  /*1600*/  UISETP.GE.U32.AND UP1, UPT, UR4, -0x3f, UPT ;  /* 0xffffffc10400788c */ /* 0x000fe4000bf26070 */
[----:B------:R-:W-:Y:S02]  /*1610*/  UISETP.LT.U32.AND UP0, UPT, UR27, 0x8, UPT ;  /* 0x000000081b00788c */ /* 0x000fe4000bf01070 */
[----:B------:R-:W-:-:S02]  /*1620*/  UIADD3 UR25, UPT, UPT, UR25, 0x3e, URZ ;  /* 0x0000003e19197890 */ /* 0x000fc4000fffe0ff */
[----:B------:R-:W-:-:S04]  /*1630*/  USEL UR26, UR27, 0x8, UP0 ;  /* 0x000000081b1a7887 */ /* 0x000fc80008000000 */
[----:B------:R-:W-:Y:S02]  /*1640*/  UIADD3 UR6, UPT, UPT, UR26, -0x1, URZ ;  /* 0xffffffff1a067890 */ /* 0x000fe4000fffe0ff */
[----:B------:R-:W-:Y:S02]  /*1650*/  @UP1 UIADD3 UR6, UPT, UPT, UR26, URZ, URZ ;  /* 0x000000ff1a061290 */ /* 0x000fe4000fffe0ff */
[----:B------:R-:W-:Y:S02]  /*1660*/  UIADD3 UR24, UPT, UPT, UR27, -UR26, URZ ;  /* 0x8000001a1b187290 */ /* 0x000fe4000fffe0ff */
[----:B-1-34-:R-:W-:-:S12]  /*1670*/  UIADD3 UR6, UPT, UPT, UR6, 0x1, URZ ;  /* 0x0000000106067890 */ /* 0x01afd8000fffe0ff */
.L_x_35:
[----:B------:R-:W-:Y:S01]  /*1680*/  UISETP.NE.AND UP0, UPT, UR7, URZ, UPT ;  /* 0x000000ff0700728c */ /* 0x000fe2000bf05270 */
[----:B------:R-:W1:Y:S08]  /*1690*/  S2UR UR7, SR_CgaCtaId ;  /* 0x00000000000779c3 */ /* 0x000e700000008800 */
[----:B------:R-:W-:Y:S05]  /*16a0*/  BRA.U UP0, `(.L_x_18) ;  /* 0x0000000100347547 */ /* 0x000fea000b800000 */
[----:B------:R-:W2:Y:S01]  /*16b0*/  S2R R2, SR_CgaCtaId ;  /* 0x0000000000027919 */ /* 0x000ea20000008800 */
[----:B------:R-:W-:-:S04]  /*16c0*/  MOV R3, 0x400 ;  /* 0x0000040000037802 */ /* 0x000fc80000000f00 */
[----:B--2---:R-:W-:Y:S02]  /*16d0*/  LEA R2, R2, R3, 0x18 ;  /* 0x0000000302027211 */ /* 0x004fe400078ec0ff */
[----:B------:R-:W-:-:S03]  /*16e0*/  SHF.L.U32 R3, R11, 0x1f, RZ ;  /* 0x0000001f0b037819 */ /* 0x000fc600000006ff */
[----:B------:R-:W-:-:S04]  /*16f0*/  IMAD R2, R10, 0x8, R2 ;  /* 0x000000080a027824 */ /* 0x000fc800078e0202 */
[----:B------:R-:W2:Y:S02]  /*1700*/  SYNCS.PHASECHK.TRANS64.TRYWAIT P0, [R2+URZ+0x120], R3 ;  /* 0x00012003020075a7 */ /* 0x000ea400080011ff */
[----:B--2---:R-:W-:Y:S05]  /*1710*/  @!P0 BRA `(.L_x_19) ;  /* 0x0000008c00008947 */ /* 0x004fea0003800000 */
.L_x_120:
[----:B------:R2:W-:Y:S02]  /*1720*/  SYNCS.ARRIVE.TRANS64.A1T0 RZ, [R2+URZ+0x110], RZ ;  /* 0x000110ff02ff79a7 */ /* 0x0005e400081000ff */
[----:B--2---:R-:W-:-:S05]  /*1730*/  VIADD R2, R10, 0x1 ;  /* 0x000000010a027836 */ /* 0x004fca0000000000 */
[----:B------:R-:W-:-:S04]  /*1740*/  ISETP.NE.AND P0, PT, R2, 0x2, PT ;  /* 0x000000020200780c */ /* 0x000fc80003f05270 */
[----:B------:R-:W-:Y:S02]  /*1750*/  SEL R3, RZ, 0x1, P0 ;  /* 0x00000001ff037807 */ /* 0x000fe40000000000 */
[----:B------:R-:W-:Y:S02]  /*1760*/  SEL R10, R2, RZ, P0 ;  /* 0x000000ff020a7207 */ /* 0x000fe40000000000 */
[----:B------:R-:W-:-:S07]  /*1770*/  LOP3.LUT R11, R11, R3, RZ, 0x3c, !PT ;  /* 0x000000030b0b7212 */ /* 0x000fce00078e3cff */
.L_x_18:
[----:B------:R-:W-:Y:S01]  /*1780*/  UMOV UR4, 0x400 ;  /* 0x0000040000047882 */ /* 0x000fe20000000000 */
[----:B------:R-:W-:Y:S01]  /*1790*/  SHF.L.U32 R2, R0, 0x1f, RZ ;  /* 0x0000001f00027819 */ /* 0x000fe200000006ff */
[----:B-1----:R-:W-:Y:S02]  /*17a0*/  ULEA UR4, UR7, UR4, 0x18 ;  /* 0x0000000407047291 */ /* 0x002fe4000f8ec0ff */
[----:B------:R-:W-:Y:S02]  /*17b0*/  UISETP.GE.U32.AND UP0, UPT, UR25, 0x3f, UPT ;  /* 0x0000003f1900788c */ /* 0x000fe4000bf06070 */
[----:B------:R-:W-:Y:S02]  /*17c0*/  ULEA UR5, UR23, UR4, 0x3 ;  /* 0x0000000417057291 */ /* 0x000fe4000f8e18ff */
[----:B------:R-:W-:Y:S02]  /*17d0*/  USHF.L.U32 UR35, UR55, 0x6, URZ ;  /* 0x0000000637237899 */ /* 0x000fe400080006ff */
[----:B------:R-:W-:Y:S01]  /*17e0*/  UIMAD UR11, UR54, 0xf0, URZ ;  /* 0x000000f0360b78a4 */ /* 0x000fe2000f8e02ff */
[----:B------:R-:W-:-:S04]  /*17f0*/  UMOV UR30, URZ ;  /* 0x000000ff001e7c82 */ /* 0x000fc80008000000 */
[----:B------:R1:W2:Y:S01]  /*1800*/  SYNCS.PHASECHK.TRANS64.TRYWAIT P0, [UR5+0x40], R2 ;  /* 0x00004002ff0075a7 */ /* 0x0002a20008001105 */
[----:B------:R-:W-:Y:S06]  /*1810*/  BRA.U !UP0, `(.L_x_20) ;  /* 0x0000000108a87547 */ /* 0x000fec000b800000 */
[----:B------:R-:W-:Y:S01]  /*1820*/  UMOV UR16, URZ ;  /* 0x000000ff00107c82 */ /* 0x000fe20008000000 */
[----:B------:R-:W-:-:S05]  /*1830*/  UMOV UR5, UR23 ;  /* 0x0000001700057c82 */ /* 0x000fca0008000000 */
.L_x_25:
[----:B--2---:R-:W-:Y:S01]  /*1840*/  @!P3 MOV R3, 0x4c00 ;  /* 0x00004c000003b802 */ /* 0x004fe20000000f00 */
[----:B------:R-:W-:Y:S01]  /*1850*/  ULEA UR33, UR5, UR4, 0x3 ;  /* 0x0000000405217291 */ /* 0x000fe2000f8e18ff */
[----:B--234-:R-:W-:Y:S11]  /*1860*/  @P0 BRA `(.L_x_21) ;  /* 0x00000000000c0947 */ /* 0x01cff60003800000 */
[----:B-1----:R-:W-:Y:S04]  /*1870*/  SHF.L.U32 R2, R0, 0x1f, RZ ;  /* 0x0000001f00027819 */ /* 0x002fe800000006ff */
[----:B------:R-:W1:Y:S02]  /*1880*/  SYNCS.PHASECHK.TRANS64.TRYWAIT P0, [UR33+0x40], R2 ;  /* 0x00004002ff0075a7 */ /* 0x000e640008001121 */
[----:B-1----:R-:W-:Y:S05]  /*1890*/  @!P0 BRA `(.L_x_22) ;  /* 0x0000008800b48947 */ /* 0x002fea0003800000 */
.L_x_21:
[----:B------:R2:W-:Y:S01]  /*18a0*/  @!P3 SYNCS.ARRIVE.TRANS64 RZ, [UR33], R3 ;  /* 0x00000003ffffb9a7 */ /* 0x0005e20008000021 */
[----:B------:R-:W-:Y:S04]  /*18b0*/  BSSY.RECONVERGENT B0, `(.L_x_23) ;  /* 0x0000003000007945 */ /* 0x000fe80003800200 */
[----:B------:R-:W-:Y:S05]  /*18c0*/  @P2 BRA `(.L_x_24) ;  /* 0x0000000000042947 */ /* 0x000fea0003800000 */
[----:B------:R-:W-:Y:S05]  /*18d0*/  BPT.TRAP 0x1 ;  /* 0x000000040000795c */ /* 0x000fea0000300000 */
.L_x_24:
[----:B------:R-:W-:Y:S05]  /*18e0*/  BSYNC.RECONVERGENT B0 ;  /* 0x0000000000007941 */ /* 0x000fea0003800200 */
.L_x_23:
[----:B------:R-:W-:Y:S02]  /*18f0*/  UIADD3 UR23, UPT, UPT, UR5, 0x1, URZ ;  /* 0x0000000105177890 */ /* 0x000fe4000fffe0ff */
[----:B------:R-:W-:Y:S02]  /*1900*/  UIADD3 UR18, UP1, UPT, UR28, 0x80, URZ ;  /* 0x000000801c127890 */ /* 0x000fe4000ff3e0ff */
[----:B------:R-:W-:Y:S02]  /*1910*/  UISETP.NE.AND UP0, UPT, UR23, 0x8, UPT ;  /* 0x000000081700788c */ /* 0x000fe4000bf05270 */
[----:B------:R-:W-:Y:S02]  /*1920*/  ULEA UR32, UR5, UR4, 0xc ;  /* 0x0000000405207291 */ /* 0x000fe4000f8e60ff */
[----:B------:R-:W-:Y:S02]  /*1930*/  USEL UR9, URZ, 0x1, UP0 ;  /* 0x00000001ff097887 */ /* 0x000fe40008000000 */
[----:B------:R-:W-:Y:S02]  /*1940*/  USEL UR23, UR23, URZ, UP0 ;  /* 0x000000ff17177287 */ /* 0x000fe40008000000 */
[----:B------:R-:W-:Y:S02]  /*1950*/  USHF.L.U32 UR34, UR16, 0x5, URZ ;  /* 0x0000000510227899 */ /* 0x000fe400080006ff */
[----:B------:R-:W-:Y:S01]  /*1960*/  ULEA UR8, UR23, UR4, 0x3 ;  /* 0x0000000417087291 */ /* 0x000fe2000f8e18ff */
[----:B------:R-:W-:Y:S01]  /*1970*/  LOP3.LUT R0, R0, UR9, RZ, 0x3c, !PT ;  /* 0x0000000900007c12 */ /* 0x000fe2000f8e3cff */
[----:B------:R-:W-:Y:S02]  /*1980*/  UIADD3.X UR19, UPT, UPT, URZ, UR29, URZ, UP1, !UPT ;  /* 0x0000001dff137290 */ /* 0x000fe40008ffe4ff */
[----:B------:R-:W-:Y:S01]  /*1990*/  UIADD3 UR32, UPT, UPT, UR32, 0xf300, URZ ;  /* 0x0000f30020207890 */ /* 0x000fe2000fffe0ff */
[----:B-1----:R-:W-:Y:S01]  /*19a0*/  SHF.L.U32 R2, R0, 0x1f, RZ ;  /* 0x0000001f00027819 */ /* 0x002fe200000006ff */
[----:B------:R-:W-:Y:S02]  /*19b0*/  UIADD3 UR30, UP0, UPT, UR28, 0x180, URZ ;  /* 0x000001801c1e7890 */ /* 0x000fe4000ff1e0ff */
[----:B------:R-:W-:Y:S01]  /*19c0*/  UIADD3 UR16, UPT, UPT, UR16, 0x1, URZ ;  /* 0x0000000110107890 */ /* 0x000fe2000fffe0ff */
[----:B------:R3:W4:Y:S01]  /*19d0*/  SYNCS.PHASECHK.TRANS64.TRYWAIT P0, [UR8+0x40], R2 ;  /* 0x00004002ff0075a7 */ /* 0x0007220008001108 */
[----:B------:R-:W-:Y:S01]  /*19e0*/  UIMAD UR8, UR5, 0x3c00, UR4 ;  /* 0x00003c00050878a4 */ /* 0x000fe2000f8e0204 */
[----:B------:R-:W-:Y:S01]  /*19f0*/  UMOV UR38, 0x0 ;  /* 0x0000000000267882 */ /* 0x000fe20000000000 */
[----:B------:R-:W-:Y:S02]  /*1a00*/  UMOV UR39, 0x10000000 ;  /* 0x1000000000277882 */ /* 0x000fe40000000000 */
[----:B------:R-:W-:Y:S01]  /*1a10*/  UIADD3 UR8, UPT, UPT, UR8, 0x17300, URZ ;  /* 0x0001730008087890 */ /* 0x000fe2000fffe0ff */
[----:B------:R-:W-:Y:S01]  /*1a20*/  UTMALDG.3D [UR32], [UR18], desc[UR38] ;  /* 0x00002620120075b4 */ /* 0x000fe20008011000 */
[----:B------:R-:W-:Y:S01]  /*1a30*/  UIADD3.X UR31, UPT, UPT, URZ, UR29, URZ, UP0, !UPT ;  /* 0x0000001dff1f7290 */ /* 0x000fe200087fe4ff */
[----:B------:R-:W-:Y:S01]  /*1a40*/  UMOV UR12, UR36 ;  /* 0x00000024000c7c82 */ /* 0x000fe20008000000 */
[----:B------:R-:W-:Y:S01]  /*1a50*/  UMOV UR9, UR33 ;  /* 0x0000002100097c82 */ /* 0x000fe20008000000 */
[----:B------:R-:W-:Y:S01]  /*1a60*/  UMOV UR10, UR34 ;  /* 0x00000022000a7c82 */ /* 0x000fe20008000000 */
[----:B------:R-:W-:Y:S01]  /*1a70*/  UISETP.NE.AND UP0, UPT, UR16, UR6, UPT ;  /* 0x000000061000728c */ /* 0x000fe2000bf05270 */
[----:B------:R-:W-:Y:S04]  /*1a80*/  UMOV UR5, UR23 ;  /* 0x0000001700057c82 */ /* 0x000fe80008000000 */
[----:B------:R1:W-:Y:S02]  /*1a90*/  UTMALDG.3D [UR8], [UR30], desc[UR38] ;  /* 0x000026081e0075b4 */ /* 0x0003e40008011000 */
[----:B-1----:R-:W-:Y:S02]  /*1aa0*/  UMOV UR30, UR6 ;  /* 0x00000006001e7c82 */ /* 0x002fe40008000000 */
[----:B------:R-:W-:Y:S05]  /*1ab0*/  BRA.U UP0, `(.L_x_25) ;  /* 0xfffffffd00607547 */ /* 0x000fea000b83ffff */
.L_x_20:
[----:B------:R-:W-:Y:S01]  /*1ac0*/  ULEA UR5, UR23, UR4, 0x3 ;  /* 0x0000000417057291 */ /* 0x000fe2000f8e18ff */
[----:B-1-3--:R-:W-:Y:S01]  /*1ad0*/  SHF.L.U32 R2, R0, 0x1f, RZ ;  /* 0x0000001f00027819 */ /* 0x00afe200000006ff */
[----:B------:R-:W-:Y:S01]  /*1ae0*/  @!P1 SYNCS.ARRIVE.TRANS64.A1T0 RZ, [UR4+0xa8], RZ ;  /* 0x0000a8ffffff99a7 */ /* 0x000fe20008100004 */
[----:B------:R-:W-:-:S06]  /*1af0*/  UISETP.GT.AND UP0, UPT, UR27, UR26, UPT ;  /* 0x0000001a1b00728c */ /* 0x000fcc000bf04270 */
[----:B--2-4-:R1:W2:Y:S03]  /*1b00*/  SYNCS.PHASECHK.TRANS64.TRYWAIT P0, [UR5+0x40], R2 ;  /* 0x00004002ff0075a7 */ /* 0x0142a60008001105 */
[----:B------:R-:W-:Y:S05]  /*1b10*/  BRA.U !UP0, `(.L_x_26) ;  /* 0x0000000108ac7547 */ /* 0x000fea000b800000 */
[----:B------:R-:W-:Y:S01]  /*1b20*/  UIADD3 UR31, UPT, UPT, UR24, UR30, URZ ;  /* 0x0000001e181f7290 */ /* 0x000fe2000fffe0ff */
[----:B------:R-:W-:-:S11]  /*1b30*/  UMOV UR5, UR23 ;  /* 0x0000001700057c82 */ /* 0x000fd60008000000 */
.L_x_31:
[----:B--2---:R-:W-:Y:S01]  /*1b40*/  @!P3 MOV R3, 0x4c00 ;  /* 0x00004c000003b802 */ /* 0x004fe20000000f00 */
[----:B---3--:R-:W-:Y:S01]  /*1b50*/  ULEA UR17, UR5, UR4, 0x3 ;  /* 0x0000000405117291 */ /* 0x008fe2000f8e18ff */
[----:B--2-4-:R-:W-:Y:S11]  /*1b60*/  @P0 BRA `(.L_x_27) ;  /* 0x00000000000c0947 */ /* 0x014ff60003800000 */
[----:B-1----:R-:W-:Y:S04]  /*1b70*/  SHF.L.U32 R2, R0, 0x1f, RZ ;  /* 0x0000001f00027819 */ /* 0x002fe800000006ff */
[----:B------:R-:W1:Y:S02]  /*1b80*/  SYNCS.PHASECHK.TRANS64.TRYWAIT P0, [UR17+0x40], R2 ;  /* 0x00004002ff0075a7 */ /* 0x000e640008001111 */
[----:B-1----:R-:W-:Y:S05]  /*1b90*/  @!P0 BRA `(.L_x_28) ;  /* 0x00000088000c8947 */ /* 0x002fea0003800000 */
.L_x_27:
[----:B------:R2:W-:Y:S01]  /*1ba0*/  @!P3 SYNCS.ARRIVE.TRANS64 RZ, [UR17], R3 ;  /* 0x00000003ffffb9a7 */ /* 0x0005e20008000011 */
[----:B------:R-:W-:Y:S04]  /*1bb0*/  BSSY.RECONVERGENT B0, `(.L_x_29) ;  /* 0x0000003000007945 */ /* 0x000fe80003800200 */
[----:B------:R-:W-:Y:S05]  /*1bc0*/  @P2 BRA `(.L_x_30) ;  /* 0x0000000000042947 */ /* 0x000fea0003800000 */
[----:B------:R-:W-:Y:S05]  /*1bd0*/  BPT.TRAP 0x1 ;  /* 0x000000040000795c */ /* 0x000fea0000300000 */
.L_x_30:
[----:B------:R-:W-:Y:S05]  /*1be0*/  BSYNC.RECONVERGENT B0 ;  /* 0x0000000000007941 */ /* 0x000fea0003800200 */
.L_x_29:
[----:B------:R-:W-:Y:S02]  /*1bf0*/  UIADD3 UR23, UPT, UPT, UR5, 0x1, URZ ;  /* 0x0000000105177890 */ /* 0x000fe4000fffe0ff */
[----:B------:R-:W-:Y:S02]  /*1c00*/  ULEA UR16, UR5, UR4, 0xc ;  /* 0x0000000405107291 */ /* 0x000fe4000f8e60ff */
[----:B------:R-:W-:Y:S02]  /*1c10*/  UISETP.NE.AND UP0, UPT, UR23, 0x8, UPT ;  /* 0x000000081700788c */ /* 0x000fe4000bf05270 */
[----:B------:R-:W-:Y:S02]  /*1c20*/  UIADD3 UR40, UP1, UPT, UR28, 0x80, URZ ;  /* 0x000000801c287890 */ /* 0x000fe4000ff3e0ff */
[----:B------:R-:W-:Y:S02]  /*1c30*/  USEL UR9, URZ, 0x1, UP0 ;  /* 0x00000001ff097887 */ /* 0x000fe40008000000 */
[----:B------:R-:W-:Y:S02]  /*1c40*/  USEL UR23, UR23, URZ, UP0 ;  /* 0x000000ff17177287 */ /* 0x000fe40008000000 */
[----:B------:R-:W-:Y:S02]  /*1c50*/  USHF.L.U32 UR18, UR30, 0x5, URZ ;  /* 0x000000051e127899 */ /* 0x000fe400080006ff */
[----:B------:R-:W-:Y:S01]  /*1c60*/  ULEA UR8, UR23, UR4, 0x3 ;  /* 0x0000000417087291 */ /* 0x000fe2000f8e18ff */
[----:B------:R-:W-:Y:S01]  /*1c70*/  LOP3.LUT R0, R0, UR9, RZ, 0x3c, !PT ;  /* 0x0000000900007c12 */ /* 0x000fe2000f8e3cff */
[----:B------:R-:W-:Y:S02]  /*1c80*/  UIADD3 UR16, UPT, UPT, UR16, 0xf300, URZ ;  /* 0x0000f30010107890 */ /* 0x000fe4000fffe0ff */
[----:B------:R-:W-:Y:S01]  /*1c90*/  UIADD3.X UR41, UPT, UPT, URZ, UR29, URZ, UP1, !UPT ;  /* 0x0000001dff297290 */ /* 0x000fe20008ffe4ff */
[----:B-1----:R-:W-:Y:S01]  /*1ca0*/  SHF.L.U32 R2, R0, 0x1f, RZ ;  /* 0x0000001f00027819 */ /* 0x002fe200000006ff */
[----:B------:R-:W-:Y:S02]  /*1cb0*/  UIADD3 UR38, UP0, UPT, UR28, 0x180, URZ ;  /* 0x000001801c267890 */ /* 0x000fe4000ff1e0ff */
[----:B------:R-:W-:Y:S01]  /*1cc0*/  UIADD3 UR30, UPT, UPT, UR30, 0x1, URZ ;  /* 0x000000011e1e7890 */ /* 0x000fe2000fffe0ff */
[----:B------:R3:W4:Y:S01]  /*1cd0*/  SYNCS.PHASECHK.TRANS64.TRYWAIT P0, [UR8+0x40], R2 ;  /* 0x00004002ff0075a7 */ /* 0x0007220008001108 */
[----:B------:R-:W-:Y:S01]  /*1ce0*/  UIMAD UR8, UR5, 0x3c00, UR4 ;  /* 0x00003c00050878a4 */ /* 0x000fe2000f8e0204 */
[----:B------:R-:W-:Y:S01]  /*1cf0*/  UMOV UR32, 0x0 ;  /* 0x0000000000207882 */ /* 0x000fe20000000000 */
[----:B------:R-:W-:Y:S01]  /*1d00*/  UMOV UR33, 0x10000000 ;  /* 0x1000000000217882 */ /* 0x000fe20000000000 */
[----:B------:R-:W-:Y:S01]  /*1d10*/  UMOV UR19, UR35 ;  /* 0x0000002300137c82 */ /* 0x000fe20008000000 */
[----:B------:R-:W-:Y:S01]  /*1d20*/  UMOV UR20, UR36 ;  /* 0x0000002400147c82 */ /* 0x000fe20008000000 */
[----:B------:R-:W-:Y:S01]  /*1d30*/  UIADD3 UR8, UPT, UPT, UR8, 0x17300, URZ ;  /* 0x0001730008087890 */ /* 0x000fe2000fffe0ff */
[----:B------:R3:W-:Y:S01]  /*1d40*/  UTMALDG.3D [UR16], [UR40], desc[UR32] ;  /* 0x00002010280075b4 */ /* 0x0007e20008011000 */
[----:B------:R-:W-:Y:S01]  /*1d50*/  UIADD3.X UR39, UPT, UPT, URZ, UR29, URZ, UP0, !UPT ;  /* 0x0000001dff277290 */ /* 0x000fe200087fe4ff */
[----:B------:R-:W-:Y:S01]  /*1d60*/  UMOV UR12, UR36 ;  /* 0x00000024000c7c82 */ /* 0x000fe20008000000 */
[----:B------:R-:W-:Y:S01]  /*1d70*/  UMOV UR9, UR17 ;  /* 0x0000001100097c82 */ /* 0x000fe20008000000 */
[----:B------:R-:W-:Y:S01]  /*1d80*/  UMOV UR10, UR18 ;  /* 0x00000012000a7c82 */ /* 0x000fe20008000000 */
[----:B------:R-:W-:Y:S01]  /*1d90*/  UISETP.NE.AND UP0, UPT, UR30, UR31, UPT ;  /* 0x0000001f1e00728c */ /* 0x000fe2000bf05270 */
[----:B------:R-:W-:Y:S04]  /*1da0*/  UMOV UR5, UR23 ;  /* 0x0000001700057c82 */ /* 0x000fe80008000000 */
[----:B------:R3:W-:Y:S04]  /*1db0*/  UTMALDG.3D [UR8], [UR38], desc[UR32] ;  /* 0x00002008260075b4 */ /* 0x0007e80008011000 */
[----:B------:R-:W-:Y:S05]  /*1dc0*/  BRA.U UP0, `(.L_x_31) ;  /* 0xfffffffd005c7547 */ /* 0x000fea000b83ffff */
.L_x_26:
[C---:B--2---:R-:W-:Y:S01]  /*1dd0*/  LEA R3, R9.reuse, UR4, 0x3 ;  /* 0x0000000409037c11 */ /* 0x044fe2000f8e18ff */
[----:B------:R-:W-:Y:S01]  /*1de0*/  NOP ;  /* 0x0000000000007918 */ /* 0x000fe20000000000 */
[----:B-1-3--:R-:W-:Y:S02]  /*1df0*/  SHF.L.U32 R2, R12, 0x1f, RZ ;  /* 0x0000001f0c027819 */ /* 0x00afe400000006ff */
[----:B------:R-:W-:Y:S02]  /*1e00*/  LEA R4, R9, UR4, 0x4 ;  /* 0x0000000409047c11 */ /* 0x000fe4000f8e20ff */
[----:B----4-:R-:W1:Y:S02]  /*1e10*/  SYNCS.PHASECHK.TRANS64.TRYWAIT P0, [R3+URZ+0xb0], R2 ;  /* 0x0000b002030075a7 */ /* 0x010e6400080011ff */
[----:B-1----:R-:W-:Y:S05]  /*1e20*/  @!P0 BRA `(.L_x_32) ;  /* 0x0000008400808947 */ /* 0x002fea0003800000 */
.L_x_123:
[----:B------:R-:W2:Y:S01]  /*1e30*/  LDS.128 R4, [R4+0x140] ;  /* 0x0001400004047984 */ /* 0x000ea20000000c00 */
[----:B------:R-:W-:Y:S01]  /*1e40*/  UISETP.GE.AND UP0, UPT, UR13, 0x1, UPT ;  /* 0x000000010d00788c */ /* 0x000fe2000bf06270 */
[----:B------:R-:W-:Y:S01]  /*1e50*/  @!PT LDS RZ, [RZ] ;  /* 0x00000000fffff984 */ /* 0x000fe20000000800 */
[----:B------:R-:W-:Y:S01]  /*1e60*/  @!PT LDS RZ, [RZ] ;  /* 0x00000000fffff984 */ /* 0x000fe20000000800 */
[----:B------:R-:W-:Y:S01]  /*1e70*/  @!PT LDS RZ, [RZ] ;  /* 0x00000000fffff984 */ /* 0x000fe20000000800 */
[----:B------:R-:W-:Y:S01]  /*1e80*/  @!PT LDS RZ, [RZ] ;  /* 0x00000000fffff984 */ /* 0x000fe20000000800 */
[----:B------:R3:W-:Y:S06]  /*1e90*/  MEMBAR.ALL.CTA ;  /* 0x0000000000007992 */ /* 0x0007ec0000008000 */
[----:B---3--:R-:W3:Y:S01]  /*1ea0*/  FENCE.VIEW.ASYNC.S ;  /* 0x00000000000073c6 */ /* 0x008ee20000000000 */
[----:B--2---:R-:W-:-:S13]  /*1eb0*/  LOP3.LUT P0, RZ, R6, 0x1, RZ, 0xc0, !PT ;  /* 0x0000000106ff7812 */ /* 0x004fda000780c0ff */
[----:B---3--:R-:W-:Y:S01]  /*1ec0*/  VOTEU.ANY UP1, P0 ;  /* 0x0000000000ff7886 */ /* 0x008fe20000020100 */
[----:B------:R-:W-:-:S13]  /*1ed0*/  PLOP3.LUT P0, PT, PT, PT, UP1, 0x80, 0x8 ;  /* 0x000000000008781c */ /* 0x000fda0003f0f018 */
[----:B-1----:R-:W-:Y:S02]  /*1ee0*/  @P0 LOP3.LUT R2, R5, 0xffff, RZ, 0xc0, !PT ;  /* 0x0000ffff05020812 */ /* 0x002fe400078ec0ff */
[----:B------:R-:W-:Y:S02]  /*1ef0*/  @P0 MOV R8, R4 ;  /* 0x0000000400080202 */ /* 0x000fe40000000f00 */
[----:B------:R-:W-:Y:S01]  /*1f00*/  @P0 R2UR UR8, R2 ;  /* 0x00000000020802ca */ /* 0x000fe200000e0000 */
[----:B------:R-:W-:Y:S01]  /*1f10*/  VIADD R2, R3, 0xc0 ;  /* 0x000000c003027836 */ /* 0x000fe20000000000 */
[----:B------:R-:W-:Y:S02]  /*1f20*/  @P0 SHF.R.U32.HI R4, RZ, 0x10, R5 ;  /* 0x00000010ff040819 */ /* 0x000fe40000011605 */
[----:B------:R-:W-:Y:S02]  /*1f30*/  @P0 R2UR UR9, R8 ;  /* 0x00000000080902ca */ /* 0x000fe400000e0000 */
[----:B------:R-:W-:-:S02]  /*1f40*/  PRMT R2, RZ, 0x654, R2 ;  /* 0x00000654ff027816 */ /* 0x000fc40000000002 */
[----:B------:R-:W-:Y:S02]  /*1f50*/  @P0 R2UR UR5, R4 ;  /* 0x00000000040502ca */ /* 0x000fe400000e0000 */
[----:B------:R1:W-:Y:S03]  /*1f60*/  SYNCS.ARRIVE.TRANS64.RED.A1T0 RZ, [R2+URZ], RZ ;  /* 0x000000ff02ff79a7 */ /* 0x0003e600081004ff */
[----:B------:R-:W-:-:S04]  /*1f70*/  @UP1 UMOV UR21, UR8 ;  /* 0x0000000800151c82 */ /* 0x000fc80008000000 */
[----:B------:R-:W-:-:S04]  /*1f80*/  @UP1 UMOV UR22, UR9 ;  /* 0x0000000900161c82 */ /* 0x000fc80008000000 */
[----:B------:R-:W-:Y:S01]  /*1f90*/  @UP1 UMOV UR36, UR5 ;  /* 0x0000000500241c82 */ /* 0x000fe20008000000 */
[----:B------:R-:W-:Y:S05]  /*1fa0*/  BRA.U !UP0, `(.L_x_33) ;  /* 0x0000000108d47547 */ /* 0x000fea000b800000 */
[----:B------:R-:W2:Y:S01]  /*1fb0*/  LDCU.128 UR8, c[0x0][0xb10] ;  /* 0x00016200ff0877ac */ /* 0x000ea20008000c00 */
[----:B------:R-:W3:Y:S01]  /*1fc0*/  LDCU UR5, c[0x0][0xb20] ;  /* 0x00016400ff0577ac */ /* 0x000ee20008000800 */
[----:B------:R-:W4:Y:S01]  /*1fd0*/  LDCU UR12, c[0x0][0xb0c] ;  /* 0x00016180ff0c77ac */ /* 0x000f220008000800 */
[----:B------:R-:W1:Y:S01]  /*1fe0*/  LDCU.64 UR16, c[0x0][0xb28] ;  /* 0x00016500ff1077ac */ /* 0x000e620008000a00 */
[----:B------:R-:W-:Y:S02]  /*1ff0*/  UISETP.NE.AND UP3, UPT, UR13, 0x1, UPT ;  /* 0x000000010d00788c */ /* 0x000fe4000bf65270 */
[----:B--2---:R-:W-:Y:S02]  /*2000*/  UIMAD.WIDE.U32 UR32, UR14, UR11, URZ ;  /* 0x0000000b0e2072a5 */ /* 0x004fe4000f8e00ff */
[----:B------:R-:W-:Y:S02]  /*2010*/  UIMAD.WIDE.U32 UR18, UR15, UR8, URZ ;  /* 0x000000080f1272a5 */ /* 0x000fe4000f8e00ff */
[----:B------:R-:W-:-:S02]  /*2020*/  UIMAD.WIDE.U32 UR30, UR21, UR11, URZ ;  /* 0x0000000b151e72a5 */ /* 0x000fc4000f8e00ff */
[----:B------:R-:W-:Y:S01]  /*2030*/  UISETP.NE.AND UP0, UPT, UR10, 0x1, UPT ;  /* 0x000000010a00788c */ /* 0x000fe2000bf05270 */
[----:B------:R-:W-:Y:S02]  /*2040*/  UMOV UR11, UR33 ;  /* 0x00000021000b7c82 */ /* 0x000fe40008000000 */
[----:B------:R-:W-:Y:S01]  /*2050*/  UMOV UR18, UR19 ;  /* 0x0000001300127c82 */ /* 0x000fe20008000000 */
[----:B---3--:R-:W-:Y:S02]  /*2060*/  USHF.R.U32.HI UR11, URZ, UR5, UR11 ;  /* 0x00000005ff0b7299 */ /* 0x008fe4000801160b */
[----:B----4-:R-:W-:Y:S02]  /*2070*/  UISETP.NE.AND UP2, UPT, UR12, 0x1, UPT ;  /* 0x000000010c00788c */ /* 0x010fe4000bf45270 */
[----:B------:R-:W-:Y:S02]  /*2080*/  USHF.R.U32.HI UR18, URZ, UR9, UR18 ;  /* 0x00000009ff127299 */ /* 0x000fe40008011612 */
[----:B------:R-:W-:-:S02]  /*2090*/  USEL UR11, UR14, UR11, !UP0 ;  /* 0x0000000b0e0b7287 */ /* 0x000fc4000c000000 */
[----:B------:R-:W-:Y:S02]  /*20a0*/  USEL UR18, UR15, UR18, !UP2 ;  /* 0x000000120f127287 */ /* 0x000fe4000d000000 */
[----:B-1----:R-:W-:Y:S02]  /*20b0*/  UIMAD.WIDE.U32 UR34, UR11, UR16, URZ ;  /* 0x000000100b2272a5 */ /* 0x002fe4000f8e00ff */
[----:B------:R-:W-:Y:S02]  /*20c0*/  UIMAD.WIDE.U32 UR32, UR22, UR8, URZ ;  /* 0x00000008162072a5 */ /* 0x000fe4000f8e00ff */
[----:B------:R-:W-:Y:S01]  /*20d0*/  UIMAD.WIDE.U32 UR38, UR18, UR16, URZ ;  /* 0x00000010122672a5 */ /* 0x000fe2000f8e00ff */
[----:B------:R-:W-:Y:S02]  /*20e0*/  UMOV UR30, UR31 ;  /* 0x0000001f001e7c82 */ /* 0x000fe40008000000 */
[----:B------:R-:W-:Y:S01]  /*20f0*/  UMOV UR34, UR35 ;  /* 0x0000002300227c82 */ /* 0x000fe20008000000 */
[----:B------:R-:W-:-:S02]  /*2100*/  USHF.R.U32.HI UR30, URZ, UR5, UR30 ;  /* 0x00000005ff1e7299 */ /* 0x000fc4000801161e */
[----:B------:R-:W-:Y:S01]  /*2110*/  @UP3 USHF.R.U32.HI UR11, URZ, UR17, UR34 ;  /* 0x00000011ff0b3299 */ /* 0x000fe20008011622 */
[----:B------:R-:W-:Y:S01]  /*2120*/  UMOV UR32, UR33 ;  /* 0x0000002100207c82 */ /* 0x000fe20008000000 */
[----:B------:R-:W-:Y:S01]  /*2130*/  UMOV UR38, UR39 ;  /* 0x0000002700267c82 */ /* 0x000fe20008000000 */
[----:B------:R-:W-:Y:S02]  /*2140*/  USHF.R.U32.HI UR32, URZ, UR9, UR32 ;  /* 0x00000009ff207299 */ /* 0x000fe40008011620 */
[----:B------:R-:W-:Y:S02]  /*2150*/  USEL UR30, UR21, UR30, !UP0 ;  /* 0x0000001e151e7287 */ /* 0x000fe4000c000000 */
[----:B------:R-:W-:Y:S02]  /*2160*/  @UP3 USHF.R.U32.HI UR18, URZ, UR17, UR38 ;  /* 0x00000011ff123299 */ /* 0x000fe40008011626 */
[----:B------:R-:W-:Y:S02]  /*2170*/  UIMAD UR11, UR13, UR11, URZ ;  /* 0x0000000b0d0b72a4 */ /* 0x000fe4000f8e02ff */
[----:B------:R-:W-:-:S02]  /*2180*/  USEL UR32, UR22, UR32, !UP2 ;  /* 0x0000002016207287 */ /* 0x000fc4000d000000 */
[----:B------:R-:W-:Y:S02]  /*2190*/  UIMAD UR5, UR13, UR18, URZ ;  /* 0x000000120d0572a4 */ /* 0x000fe4000f8e02ff */
        /* <DEDUP_REMOVED lines=22> */
.L_x_33:
[----:B------:R-:W2:Y:S02]  /*2300*/  LDCU UR5, c[0x0][0xb30] ;  /* 0x00016600ff0577ac */ /* 0x000ea40008000800 */
[----:B--2---:R-:W-:-:S09]  /*2310*/  UISETP.NE.AND UP0, UPT, UR5, 0x1, UPT ;  /* 0x000000010500788c */ /* 0x004fd2000bf05270 */
[----:B------:R-:W-:Y:S05]  /*2320*/  BRA.U UP0, `(.L_x_34) ;  /* 0x0000000100447547 */ /* 0x000fea000b800000 */
[----:B------:R-:W2:Y:S01]  /*2330*/  LDCU.128 UR8, c[0x0][0xb10] ;  /* 0x00016200ff0877ac */ /* 0x000ea20008000c00 */
[----:B------:R-:W3:Y:S01]  /*2340*/  LDCU UR12, c[0x0][0xb0c] ;  /* 0x00016180ff0c77ac */ /* 0x000ee20008000800 */
[----:B------:R-:W4:Y:S01]  /*2350*/  LDCU UR5, c[0x0][0xb20] ;  /* 0x00016400ff0577ac */ /* 0x000f220008000800 */
[----:B--2---:R-:W-:Y:S02]  /*2360*/  UIMAD.WIDE.U32 UR18, UR22, UR8, URZ ;  /* 0x00000008161272a5 */ /* 0x004fe4000f8e00ff */
[----:B------:R-:W-:Y:S02]  /*2370*/  UIMAD.WIDE.U32 UR16, UR21, UR11, URZ ;  /* 0x0000000b151072a5 */ /* 0x000fe4000f8e00ff */
[----:B---3--:R-:W-:Y:S02]  /*2380*/  UISETP.NE.AND UP2, UPT, UR12, 0x1, UPT ;  /* 0x000000010c00788c */ /* 0x008fe4000bf45270 */
[----:B------:R-:W-:Y:S01]  /*2390*/  UISETP.NE.AND UP0, UPT, UR10, 0x1, UPT ;  /* 0x000000010a00788c */ /* 0x000fe2000bf05270 */
[----:B------:R-:W-:-:S02]  /*23a0*/  UMOV UR8, UR19 ;  /* 0x0000001300087c82 */ /* 0x000fc40008000000 */
[----:B------:R-:W-:Y:S01]  /*23b0*/  UMOV UR16, UR17 ;  /* 0x0000001100107c82 */ /* 0x000fe20008000000 */
[----:B------:R-:W-:Y:S02]  /*23c0*/  USHF.R.U32.HI UR8, URZ, UR9, UR8 ;  /* 0x00000009ff087299 */ /* 0x000fe40008011608 */
[----:B----4-:R-:W-:Y:S02]  /*23d0*/  USHF.R.U32.HI UR5, URZ, UR5, UR16 ;  /* 0x00000005ff057299 */ /* 0x010fe40008011610 */
[----:B------:R-:W-:Y:S02]  /*23e0*/  USEL UR8, UR22, UR8, !UP2 ;  /* 0x0000000816087287 */ /* 0x000fe4000d000000 */
[----:B------:R-:W-:-:S04]  /*23f0*/  USEL UR5, UR21, UR5, !UP0 ;  /* 0x0000000515057287 */ /* 0x000fc8000c000000 */
[----:B------:R-:W-:Y:S02]  /*2400*/  UIADD3 UR9, UPT, UPT, UR8, -UR5, URZ ;  /* 0x8000000508097290 */ /* 0x000fe4000fffe0ff */
[----:B------:R-:W-:Y:S02]  /*2410*/  UIADD3 UR5, UPT, UPT, -UR8, UR5, URZ ;  /* 0x0000000508057290 */ /* 0x000fe4000fffe1ff */
[----:B------:R-:W-:Y:S02]  /*2420*/  UIMAD UR21, UR9, UR10, UR21 ;  /* 0x0000000a091572a4 */ /* 0x000fe4000f8e0215 */
[----:B------:R-:W-:-:S12]  /*2430*/  UIMAD UR22, UR5, UR12, UR22 ;  /* 0x0000000c051672a4 */ /* 0x000fd8000f8e0216 */
.L_x_34:
[----:B-1----:R-:W-:Y:S01]  /*2440*/  VIADD R2, R9, 0x1 ;  /* 0x0000000109027836 */ /* 0x002fe20000000000 */
[----:B------:R-:W-:Y:S01]  /*2450*/  PLOP3.LUT P1, PT, PT, PT, PT, 0x80, 0x8 ;  /* 0x000000000008781c */ /* 0x000fe20003f2f070 */
[----:B------:R-:W-:Y:S02]  /*2460*/  UIADD3 UR55, UPT, UPT, UR22, UR49, URZ ;  /* 0x0000003116377290 */ /* 0x000fe4000fffe0ff */
[----:B------:R-:W-:Y:S01]  /*2470*/  UIADD3 UR54, UPT, UPT, UR21, UR48, URZ ;  /* 0x0000003015367290 */ /* 0x000fe2000fffe0ff */
[----:B------:R-:W-:-:S04]  /*2480*/  ISETP.NE.AND P0, PT, R2, 0x2, PT ;  /* 0x000000020200780c */ /* 0x000fc80003f05270 */
[----:B------:R-:W-:Y:S02]  /*2490*/  SEL R3, RZ, 0x1, P0 ;  /* 0x00000001ff037807 */ /* 0x000fe40000000000 */
[----:B------:R-:W-:Y:S02]  /*24a0*/  SEL R9, R2, RZ, P0 ;  /* 0x000000ff02097207 */ /* 0x000fe40000000000 */
[----:B------:R-:W-:Y:S01]  /*24b0*/  LOP3.LUT R12, R12, R3, RZ, 0x3c, !PT ;  /* 0x000000030c0c7212 */ /* 0x000fe200078e3cff */
[----:B------:R-:W-:Y:S06]  /*24c0*/  BRA.U UP1, `(.L_x_35) ;  /* 0xfffffff1016c7547 */ /* 0x000fec000b83ffff */
[----:B------:R-:W-:Y:S01]  /*24d0*/  UIADD3 UR4, UPT, UPT, UR4, 0x40, URZ ;  /* 0x0000004004047890 */ /* 0x000fe2000fffe0ff */
[----:B------:R-:W-:-:S03]  /*24e0*/  SHF.L.U32 R2, R0, 0x1f, RZ ;  /* 0x0000001f00027819 */ /* 0x000fc600000006ff */
[----:B------:R-:W-:-:S09]  /*24f0*/  ULEA UR5, UR23, UR4, 0x3 ;  /* 0x0000000417057291 */ /* 0x000fd2000f8e18ff */
[----:B------:R-:W1:Y:S02]  /*2500*/  SYNCS.PHASECHK.TRANS64.TRYWAIT P0, [UR5], R2 ;  /* 0x00000002ff0075a7 */ /* 0x000e640008001105 */
[----:B-1----:R-:W-:Y:S05]  /*2510*/  @!P0 BRA `(.L_x_36) ;  /* 0x0000007c00d88947 */ /* 0x002fea0003800000 */
.L_x_125:
[----:B------:R-:W-:-:S04]  /*2520*/  UIADD3 UR6, UPT, UPT, UR23, 0x1, URZ ;  /* 0x0000000117067890 */ /* 0x000fc8000fffe0ff */
[----:B------:R-:W-:-:S04]  /*2530*/  UISETP.NE.AND UP0, UPT, UR6, 0x8, UPT ;  /* 0x000000080600788c */ /* 0x000fc8000bf05270 */
[----:B------:R-:W-:Y:S02]  /*2540*/  USEL UR7, URZ, 0x1, UP0 ;  /* 0x00000001ff077887 */ /* 0x000fe40008000000 */
[----:B------:R-:W-:-:S04]  /*2550*/  USEL UR6, UR6, URZ, UP0 ;  /* 0x000000ff06067287 */ /* 0x000fc80008000000 */
[----:B------:R-:W-:Y:S01]  /*2560*/  ULEA UR5, UR6, UR4, 0x3 ;  /* 0x0000000406057291 */ /* 0x000fe2000f8e18ff */
[----:B------:R-:W-:-:S04]  /*2570*/  LOP3.LUT R0, R0, UR7, RZ, 0x3c, !PT ;  /* 0x0000000700007c12 */ /* 0x000fc8000f8e3cff */
[----:B-1----:R-:W-:-:S04]  /*2580*/  SHF.L.U32 R2, R0, 0x1f, RZ ;  /* 0x0000001f00027819 */ /* 0x002fc800000006ff */
[----:B------:R-:W1:Y:S02]  /*2590*/  SYNCS.PHASECHK.TRANS64.TRYWAIT P0, [UR5], R2 ;  /* 0x00000002ff0075a7 */ /* 0x000e640008001105 */
[----:B-1----:R-:W-:Y:S05]  /*25a0*/  @!P0 BRA `(.L_x_37) ;  /* 0x0000007c00cc8947 */ /* 0x002fea0003800000 */
.L_x_127:
        /* <DEDUP_REMOVED lines=9> */
.L_x_129:
        /* <DEDUP_REMOVED lines=9> */
.L_x_131:
        /* <DEDUP_REMOVED lines=9> */
.L_x_133:
        /* <DEDUP_REMOVED lines=9> */
.L_x_135:
        /* <DEDUP_REMOVED lines=9> */
.L_x_137:
[----:B------:R-:W-:-:S04]  /*2880*/  UIADD3 UR6, UPT, UPT, UR6, 0x1, URZ ;  /* 0x0000000106067890 */ /* 0x000fc8000fffe0ff */
[----:B------:R-:W-:-:S04]  /*2890*/  UISETP.NE.AND UP0, UPT, UR6, 0x8, UPT ;  /* 0x000000080600788c */ /* 0x000fc8000bf05270 */
[----:B------:R-:W-:Y:S02]  /*28a0*/  USEL UR5, URZ, 0x1, UP0 ;  /* 0x00000001ff057887 */ /* 0x000fe40008000000 */
[----:B------:R-:W-:-:S04]  /*28b0*/  USEL UR6, UR6, URZ, UP0 ;  /* 0x000000ff06067287 */ /* 0x000fc80008000000 */
[----:B------:R-:W-:Y:S01]  /*28c0*/  ULEA UR6, UR6, UR4, 0x3 ;  /* 0x0000000406067291 */ /* 0x000fe2000f8e18ff */
[----:B-1----:R-:W-:-:S04]  /*28d0*/  LOP3.LUT R2, R0, UR5, RZ, 0x3c, !PT ;  /* 0x0000000500027c12 */ /* 0x002fc8000f8e3cff */
[----:B------:R-:W-:Y:S01]  /*28e0*/  SHF.L.U32 R2, R2, 0x1f, RZ ;  /* 0x0000001f02027819 */ /* 0x000fe200000006ff */
[----:B------:R-:W-:-:S07]  /*28f0*/  IMAD.U32 R0, RZ, RZ, UR6 ;  /* 0x00000006ff007e24 */ /* 0x000fce000f8e00ff */
.L_x_43:
[----:B-1----:R1:W2:Y:S02]  /*2900*/  SYNCS.PHASECHK.TRANS64.TRYWAIT P0, [R0+URZ], R2 ;  /* 0x00000002000075a7 */ /* 0x0022a400080011ff */
[----:B--2---:R-:W-:Y:S05]  /*2910*/  @!P0 NANOSLEEP.SYNCS 0x989680 ;  /* 0x009896800000895d */ /* 0x004fea0003900000 */
[----:B------:R-:W2:Y:S02]  /*2920*/  @!P0 SYNCS.PHASECHK.TRANS64 P0, [R0+URZ], R2 ;  /* 0x00000002000085a7 */ /* 0x000ea400080010ff */
[----:B--2---:R-:W-:Y:S05]  /*2930*/  @P0 EXIT ;  /* 0x000000000000094d */ /* 0x004fea0003800000 */
[----:B------:R-:W-:Y:S05]  /*2940*/  BRA `(.L_x_43) ;  /* 0xfffffffc00ec7947 */ /* 0x000fea000383ffff */
.L_x_17:
[----:B------:R-:W-:-:S04]  /*2950*/  UISETP.NE.AND UP0, UPT, UR7, URZ, UPT ;  /* 0x000000ff0700728c */ /* 0x000fc8000bf05270 */
[----:B------:R-:W-:-:S09]  /*2960*/  UISETP.NE.OR UP0, UPT, UR12, 0x1, UP0 ;  /* 0x000000010c00788c */ /* 0x000fd20008705670 */
[----:B------:R-:W-:Y:S05]  /*2970*/  BRA.U UP0, `(.L_x_44) ;  /* 0x0000000500507547 */ /* 0x000fea000b800000 */
[----:B------:R-:W-:Y:S01]  /*2980*/  HFMA2 R9, -RZ, RZ, 0, 0 ;  /* 0x00000000ff097431 */ /* 0x000fe200000001ff */
[----:B------:R-:W-:Y:S01]  /*2990*/  ISETP.NE.AND P2, PT, R14, RZ, PT ;  /* 0x000000ff0e00720c */ /* 0x000fe20003f45270 */
[----:B------:R-:W-:Y:S01]  /*29a0*/  IMAD.MOV.U32 R10, RZ, RZ, 0x1 ;  /* 0x00000001ff0a7424 */ /* 0x000fe200078e00ff */
[----:B------:R-:W-:Y:S01]  /*29b0*/  MOV R4, RZ ;  /* 0x000000ff00047202 */ /* 0x000fe20000000f00 */
[----:B------:R-:W-:Y:S01]  /*29c0*/  IMAD.MOV.U32 R12, RZ, RZ, RZ ;  /* 0x000000ffff0c7224 */ /* 0x000fe200078e00ff */
[----:B------:R-:W-:Y:S01]  /*29d0*/  UMOV UR4, 0x400 ;  /* 0x0000040000047882 */ /* 0x000fe20000000000 */
[----:B------:R-:W-:Y:S01]  /*29e0*/  IMAD.MOV.U32 R11, RZ, RZ, RZ ;  /* 0x000000ffff0b7224 */ /* 0x000fe200078e00ff */
[----:B------:R-:W-:Y:S01]  /*29f0*/  ULEA UR7, UR7, UR4, 0x18 ;  /* 0x0000000407077291 */ /* 0x000fe2000f8ec0ff */
[----:B------:R-:W-:-:S11]  /*2a00*/  UMOV UR6, URZ ;  /* 0x000000ff00067c82 */ /* 0x000fd60008000000 */
.L_x_48:
[----:B------:R-:W-:Y:S02]  /*2a10*/  LEA R0, R4, UR7, 0x3 ;  /* 0x0000000704007c11 */ /* 0x000fe4000f8e18ff */
[----:B------:R-:W-:-:S03]  /*2a20*/  SHF.L.U32 R2, R11, 0x1f, RZ ;  /* 0x0000001f0b027819 */ /* 0x000fc600000006ff */
[----:B------:R-:W-:Y:S01]  /*2a30*/  VIADD R3, R0, 0x120 ;  /* 0x0000012000037836 */ /* 0x000fe20000000000 */
[----:B------:R-:W2:Y:S02]  /*2a40*/  SYNCS.PHASECHK.TRANS64.TRYWAIT P0, [R0+URZ+0x110], R2 ;  /* 0x00011002000075a7 */ /* 0x000ea400080011ff */
[----:B--2---:R-:W-:Y:S05]  /*2a50*/  @!P0 BRA `(.L_x_45) ;  /* 0x0000007c00308947 */ /* 0x004fea0003800000 */
.L_x_138:
[----:B------:R-:W-:Y:S01]  /*2a60*/  ULEA UR5, UR6, UR7, 0x3 ;  /* 0x0000000706057291 */ /* 0x000fe2000f8e18ff */
[----:B--2---:R-:W-:Y:S01]  /*2a70*/  PRMT R0, RZ, 0x654, R3 ;  /* 0x00000654ff007816 */ /* 0x004fe20000000003 */
[----:B------:R-:W-:Y:S01]  /*2a80*/  @!P2 IMAD.MOV.U32 R5, RZ, RZ, 0x10 ;  /* 0x00000010ff05a424 */ /* 0x000fe200078e00ff */
[----:B------:R-:W-:Y:S01]  /*2a90*/  SHF.L.U32 R2, R10, 0x1f, RZ ;  /* 0x0000001f0a027819 */ /* 0x000fe200000006ff */
[----:B------:R-:W-:Y:S01]  /*2aa0*/  UIADD3 UR4, UPT, UPT, UR5, 0xb0, URZ ;  /* 0x000000b005047890 */ /* 0x000fe2000fffe0ff */
[----:B------:R2:W-:Y:S04]  /*2ab0*/  SYNCS.ARRIVE.TRANS64.RED.A1T0 RZ, [R0+URZ], RZ ;  /* 0x000000ff00ff79a7 */ /* 0x0005e800081004ff */
[----:B------:R-:W3:Y:S01]  /*2ac0*/  SYNCS.PHASECHK.TRANS64.TRYWAIT P0, [UR5+0xc0], R2 ;  /* 0x0000c002ff0075a7 */ /* 0x000ee20008001105 */
[----:B--2---:R-:W-:-:S05]  /*2ad0*/  IMAD.U32 R0, RZ, RZ, UR4 ;  /* 0x00000004ff007e24 */ /* 0x004fca000f8e00ff */
[----:B------:R-:W-:Y:S01]  /*2ae0*/  PRMT R0, R14, 0x654, R0 ;  /* 0x000006540e007816 */ /* 0x000fe20000000000 */
[----:B---3--:R-:W-:Y:S06]  /*2af0*/  @!P0 BRA `(.L_x_46) ;  /* 0x0000007c001c8947 */ /* 0x008fec0003800000 */
.L_x_140:
[----:B------:R-:W-:Y:S01]  /*2b00*/  ULEA UR4, UR6, UR7, 0x4 ;  /* 0x0000000706047291 */ /* 0x000fe2000f8e20ff */
[----:B------:R-:W-:Y:S01]  /*2b10*/  SEL R13, R0, R13, !P2 ;  /* 0x0000000d000d7207 */ /* 0x000fe20005000000 */
[----:B------:R-:W-:Y:S01]  /*2b20*/  UIADD3 UR5, UPT, UPT, UR5, 0xb0, URZ ;  /* 0x000000b005057890 */ /* 0x000fe2000fffe0ff */
[----:B------:R-:W-:Y:S01]  /*2b30*/  LEA R0, R9, UR7, 0x3 ;  /* 0x0000000709007c11 */ /* 0x000fe2000f8e18ff */
[----:B------:R-:W-:Y:S01]  /*2b40*/  UIADD3 UR4, UPT, UPT, UR4, 0x140, URZ ;  /* 0x0000014004047890 */ /* 0x000fe2000fffe0ff */
[----:B--2---:R-:W-:Y:S01]  /*2b50*/  SHF.L.U32 R2, R12, 0x1f, RZ ;  /* 0x0000001f0c027819 */ /* 0x004fe200000006ff */
[----:B------:R2:W-:Y:S01]  /*2b60*/  @!P2 SYNCS.ARRIVE.TRANS64.RED RZ, [R13+URZ], R5 ;  /* 0x000000050dffa9a7 */ /* 0x0005e200080004ff */
[----:B------:R-:W-:Y:S01]  /*2b70*/  UIADD3 UR6, UPT, UPT, UR6, 0x1, URZ ;  /* 0x0000000106067890 */ /* 0x000fe2000fffe0ff */
[----:B------:R-:W-:-:S03]  /*2b80*/  VIADD R8, R4, 0x1 ;  /* 0x0000000104087836 */ /* 0x000fc60000000000 */
[----:B------:R-:W-:Y:S02]  /*2b90*/  UISETP.NE.AND UP0, UPT, UR6, 0x2, UPT ;  /* 0x000000020600788c */ /* 0x000fe4000bf05270 */
[----:B------:R-:W-:Y:S06]  /*2ba0*/  UGETNEXTWORKID.BROADCAST [UR4], [UR5] ;  /* 0x00000000040073ca */ /* 0x000fec0008000100 */
[----:B------:R-:W-:Y:S01]  /*2bb0*/  USEL UR4, URZ, 0x1, UP0 ;  /* 0x00000001ff047887 */ /* 0x000fe20008000000 */
[----:B------:R-:W-:Y:S01]  /*2bc0*/  ISETP.NE.AND P0, PT, R8, 0x2, PT ;  /* 0x000000020800780c */ /* 0x000fe20003f05270 */
[----:B------:R-:W-:Y:S01]  /*2bd0*/  USEL UR6, UR6, URZ, UP0 ;  /* 0x000000ff06067287 */ /* 0x000fe20008000000 */
[----:B------:R-:W3:Y:S03]  /*2be0*/  SYNCS.PHASECHK.TRANS64.TRYWAIT P1, [R0+URZ+0xb0], R2 ;  /* 0x0000b002000075a7 */ /* 0x000ee600080211ff */
[----:B------:R-:W-:Y:S01]  /*2bf0*/  LOP3.LUT R10, R10, UR4, RZ, 0x3c, !PT ;  /* 0x000000040a0a7c12 */ /* 0x000fe2000f8e3cff */
[----:B--23--:R-:W-:Y:S07]  /*2c00*/  @!P1 BRA `(.L_x_47) ;  /* 0x0000007800f09947 */ /* 0x00cfee0003800000 */
.L_x_141:
[----:B--2---:R-:W-:Y:S01]  /*2c10*/  LEA R2, R9, UR7, 0x4 ;  /* 0x0000000709027c11 */ /* 0x004fe2000f8e20ff */
[----:B------:R-:W-:-:S04]  /*2c20*/  VIADD R0, R0, 0xc0 ;  /* 0x000000c000007836 */ /* 0x000fc80000000000 */
[----:B------:R2:W3:Y:S01]  /*2c30*/  LDS.128 R4, [R2+0x140] ;  /* 0x0001400002047984 */ /* 0x0004e20000000c00 */
[----:B------:R-:W-:Y:S01]  /*2c40*/  PRMT R0, RZ, 0x654, R0 ;  /* 0x00000654ff007816 */ /* 0x000fe20000000000 */
[----:B------:R-:W-:Y:S01]  /*2c50*/  @!PT LDS RZ, [RZ] ;  /* 0x00000000fffff984 */ /* 0x000fe20000000800 */
[----:B------:R-:W-:Y:S01]  /*2c60*/  @!PT LDS RZ, [RZ] ;  /* 0x00000000fffff984 */ /* 0x000fe20000000800 */
[----:B------:R-:W-:Y:S01]  /*2c70*/  @!PT LDS RZ, [RZ] ;  /* 0x00000000fffff984 */ /* 0x000fe20000000800 */
[----:B------:R-:W-:Y:S01]  /*2c80*/  @!PT LDS RZ, [RZ] ;  /* 0x00000000fffff984 */ /* 0x000fe20000000800 */
[----:B------:R4:W-:Y:S06]  /*2c90*/  MEMBAR.ALL.CTA ;  /* 0x0000000000007992 */ /* 0x0009ec0000008000 */
[----:B----4-:R-:W4:Y:S01]  /*2ca0*/  FENCE.VIEW.ASYNC.S ;  /* 0x00000000000073c6 */ /* 0x010f220000000000 */
[----:B--2---:R-:W-:-:S04]  /*2cb0*/  SEL R2, RZ, 0x1, P0 ;  /* 0x00000001ff027807 */ /* 0x004fc80000000000 */
[----:B------:R-:W-:Y:S01]  /*2cc0*/  LOP3.LUT R11, R11, R2, RZ, 0x3c, !PT ;  /* 0x000000020b0b7212 */ /* 0x000fe200078e3cff */
[----:B----4-:R2:W-:Y:S01]  /*2cd0*/  SYNCS.ARRIVE.TRANS64.RED.A1T0 RZ, [R0+URZ], RZ ;  /* 0x000000ff00ff79a7 */ /* 0x0105e200081004ff */
[----:B---3--:R-:W-:Y:S02]  /*2ce0*/  LOP3.LUT P3, RZ, R6, 0x1, RZ, 0xc0, !PT ;  /* 0x0000000106ff7812 */ /* 0x008fe4000786c0ff */
[----:B------:R-:W-:Y:S01]  /*2cf0*/  SEL R4, R8, RZ, P0 ;  /* 0x000000ff08047207 */ /* 0x000fe20000000000 */
[----:B--2---:R-:W-:-:S05]  /*2d00*/  VIADD R0, R9, 0x1 ;  /* 0x0000000109007836 */ /* 0x004fca0000000000 */
[----:B------:R-:W-:-:S04]  /*2d10*/  ISETP.NE.AND P1, PT, R0, 0x2, PT ;  /* 0x000000020000780c */ /* 0x000fc80003f25270 */
[----:B------:R-:W-:Y:S02]  /*2d20*/  SEL R3, RZ, 0x1, P1 ;  /* 0x00000001ff037807 */ /* 0x000fe40000800000 */
[----:B------:R-:W-:Y:S02]  /*2d30*/  SEL R9, R0, RZ, P1 ;  /* 0x000000ff00097207 */ /* 0x000fe40000800000 */
[----:B------:R-:W-:Y:S01]  /*2d40*/  LOP3.LUT R12, R12, R3, RZ, 0x3c, !PT ;  /* 0x000000030c0c7212 */ /* 0x000fe200078e3cff */
[----:B------:R-:W-:Y:S06]  /*2d50*/  @P3 BRA `(.L_x_48) ;  /* 0xfffffffc002c3947 */ /* 0x000fec000383ffff */
[----:B------:R-:W-:Y:S01]  /*2d60*/  ULEA UR5, UR6, UR7, 0x3 ;  /* 0x0000000706057291 */ /* 0x000fe2000f8e18ff */
[----:B------:R-:W-:-:S08]  /*2d70*/  SHF.L.U32 R0, R10, 0x1f, RZ ;  /* 0x0000001f0a007819 */ /* 0x000fd000000006ff */
[----:B------:R-:W2:Y:S02]  /*2d80*/  SYNCS.PHASECHK.TRANS64 P0, [UR5+0xc0], R0 ;  /* 0x0000c000ff0075a7 */ /* 0x000ea40008001005 */
[----:B--2---:R-:W-:Y:S05]  /*2d90*/  @P0 BRA `(.L_x_49) ;  /* 0x0000000000080947 */ /* 0x004fea0003800000 */
[----:B------:R-:W2:Y:S02]  /*2da0*/  SYNCS.PHASECHK.TRANS64.TRYWAIT P0, [UR5+0xc0], R0 ;  /* 0x0000c000ff0075a7 */ /* 0x000ea40008001105 */
[----:B--2---:R-:W-:Y:S05]  /*2db0*/  @!P0 BRA `(.L_x_50) ;  /* 0x0000007800988947 */ /* 0x004fea0003800000 */
.L_x_49:
[----:B------:R-:W-:-:S04]  /*2dc0*/  UIADD3 UR4, UPT, UPT, UR6, 0x1, URZ ;  /* 0x0000000106047890 */ /* 0x000fc8000fffe0ff */
[----:B------:R-:W-:-:S04]  /*2dd0*/  UISETP.NE.AND UP0, UPT, UR4, 0x2, UPT ;  /* 0x000000020400788c */ /* 0x000fc8000bf05270 */
[----:B------:R-:W-:Y:S02]  /*2de0*/  USEL UR8, URZ, 0x1, UP0 ;  /* 0x00000001ff087887 */ /* 0x000fe40008000000 */
[----:B------:R-:W-:-:S04]  /*2df0*/  USEL UR4, UR4, URZ, UP0 ;  /* 0x000000ff04047287 */ /* 0x000fc80008000000 */
[----:B------:R-:W-:Y:S01]  /*2e00*/  ULEA UR4, UR4, UR7, 0x3 ;  /* 0x0000000704047291 */ /* 0x000fe2000f8e18ff */
[----:B--2---:R-:W-:-:S04]  /*2e10*/  LOP3.LUT R2, R10, UR8, RZ, 0x3c, !PT ;  /* 0x000000080a027c12 */ /* 0x004fc8000f8e3cff */
[----:B------:R-:W-:-:S04]  /*2e20*/  SHF.L.U32 R0, R2, 0x1f, RZ ;  /* 0x0000001f02007819 */ /* 0x000fc800000006ff */
[----:B------:R-:W2:Y:S02]  /*2e30*/  SYNCS.PHASECHK.TRANS64 P0, [UR4+0xc0], R0 ;  /* 0x0000c000ff0075a7 */ /* 0x000ea40008001004 */
[----:B-12---:R-:W-:Y:S05]  /*2e40*/  @P0 EXIT ;  /* 0x000000000000094d */ /* 0x006fea0003800000 */
[----:B------:R-:W-:Y:S02]  /*2e50*/  SHF.L.U32 R2, R2, 0x1f, RZ ;  /* 0x0000001f02027819 */ /* 0x000fe400000006ff */
[----:B------:R-:W-:-:S07]  /*2e60*/  MOV R0, UR4 ;  /* 0x0000000400007c02 */ /* 0x000fce0008000f00 */
.L_x_51:
[----:B-1----:R1:W2:Y:S02]  /*2e70*/  SYNCS.PHASECHK.TRANS64.TRYWAIT P0, [R0+URZ+0xc0], R2 ;  /* 0x0000c002000075a7 */ /* 0x0022a400080011ff */
[----:B--2---:R-:W-:Y:S05]  /*2e80*/  @!P0 NANOSLEEP.SYNCS 0x989680 ;  /* 0x009896800000895d */ /* 0x004fea0003900000 */
[----:B------:R-:W2:Y:S02]  /*2e90*/  @!P0 SYNCS.PHASECHK.TRANS64 P0, [R0+URZ+0xc0], R2 ;  /* 0x0000c002000085a7 */ /* 0x000ea400080010ff */
[----:B--2---:R-:W-:Y:S05]  /*2ea0*/  @P0 EXIT ;  /* 0x000000000000094d */ /* 0x004fea0003800000 */
[----:B------:R-:W-:Y:S05]  /*2eb0*/  BRA `(.L_x_51) ;  /* 0xfffffffc00ec7947 */ /* 0x000fea000383ffff */
.L_x_44:
[----:B------:R-:W-:-:S09]  /*2ec0*/  UISETP.NE.AND UP0, UPT, UR12, URZ, UPT ;  /* 0x000000ff0c00728c */ /* 0x000fd2000bf05270 */
[----:B------:R-:W-:Y:S05]  /*2ed0*/  BRA.U UP0, `(.L_x_52) ;  /* 0x0000000d00947547 */ /* 0x000fea000b800000 */
[----:B------:R-:W-:Y:S01]  /*2ee0*/  UMOV UR4, 0x40 ;  /* 0x0000004000047882 */ /* 0x000fe20000000000 */
[----:B------:R-:W-:Y:S01]  /*2ef0*/  NOP ;  /* 0x0000000000007918 */ /* 0x000fe20000000000 */
[----:B------:R-:W-:Y:S01]  /*2f00*/  ULEA UR4, UR7, UR4, 0x18 ;  /* 0x0000000407047291 */ /* 0x000fe2000f8ec0ff */
[----:B------:R-:W-:Y:S02]  /*2f10*/  UMOV UR5, 0x400 ;  /* 0x0000040000057882 */ /* 0x000fe40000000000 */
[----:B------:R-:W-:-:S06]  /*2f20*/  ULEA UR7, UR7, UR5, 0x18 ;  /* 0x0000000507077291 */ /* 0x000fcc000f8ec0ff */
[----:B------:R-:W2:Y:S02]  /*2f30*/  LDS.U8 R0, [UR4+0x1c] ;  /* 0x00001c04ff007984 */ /* 0x000ea40008000000 */
[----:B--2---:R-:W-:-:S13]  /*2f40*/  ISETP.NE.AND P0, PT, R0, RZ, PT ;  /* 0x000000ff0000720c */ /* 0x004fda0003f05270 */
[----:B------:R-:W-:Y:S05]  /*2f50*/  @P0 BRA `(.L_x_53) ;  /* 0x0000000000580947 */ /* 0x000fea0003800000 */
[----:B------:R-:W-:-:S13]  /*2f60*/  ELECT P0, URZ, PT ;  /* 0x0000000000ff782f */ /* 0x000fda0003800000 */
[----:B------:R-:W-:Y:S05]  /*2f70*/  @!P0 BRA `(.L_x_54) ;  /* 0x0000000000608947 */ /* 0x000fea0003800000 */
[----:B------:R-:W-:Y:S01]  /*2f80*/  UMOV UR5, 0x10 ;  /* 0x0000001000057882 */ /* 0x000fe20000000000 */
[----:B------:R-:W-:Y:S01]  /*2f90*/  HFMA2 R2, -RZ, RZ, 0, 5.9604644775390625e-08 ;  /* 0x00000001ff027431 */ /* 0x000fe200000001ff */
[----:B------:R-:W-:-:S03]  /*2fa0*/  MOV R3, 0xffff ;  /* 0x0000ffff00037802 */ /* 0x000fc60000000f00 */
[----:B------:R-:W-:Y:S04]  /*2fb0*/  DEPBAR.LE SB2, 0x36 ;  /* 0x0000ad800000791a */ /* 0x000fe80000000000 */
[----:B------:R-:W2:Y:S02]  /*2fc0*/  UTCATOMSWS.FIND_AND_SET.ALIGN UP0, UR5, UR5 ;  /* 0x00000005000575e3 */ /* 0x000ea40008000800 */
[----:B--2---:R-:W-:Y:S01]  /*2fd0*/  MOV R0, UR5 ;  /* 0x0000000500007c02 */ /* 0x004fe20008000f00 */
[----:B------:R-:W-:Y:S06]  /*2fe0*/  BRA.U UP0, `(.L_x_55) ;  /* 0x0000000100187547 */ /* 0x000fec000b800000 */
.L_x_56:
[----:B------:R-:W-:Y:S05]  /*2ff0*/  NANOSLEEP 0x64 ;  /* 0x000000640000795d */ /* 0x000fea0003800000 */
[----:B------:R-:W-:-:S05]  /*3000*/  UMOV UR5, 0x10 ;  /* 0x0000001000057882 */ /* 0x000fca0000000000 */
[----:B------:R-:W-:Y:S04]  /*3010*/  DEPBAR.LE SB2, 0x36 ;  /* 0x0000ad800000791a */ /* 0x000fe80000000000 */
[----:B------:R-:W2:Y:S02]  /*3020*/  UTCATOMSWS.FIND_AND_SET.ALIGN UP0, UR5, UR5 ;  /* 0x00000005000575e3 */ /* 0x000ea40008000800 */
[----:B--2---:R-:W-:Y:S01]  /*3030*/  MOV R0, UR5 ;  /* 0x0000000500007c02 */ /* 0x004fe20008000f00 */
[----:B------:R-:W-:Y:S05]  /*3040*/  BRA.U !UP0, `(.L_x_56) ;  /* 0xfffffffd08e87547 */ /* 0x000fea000b83ffff */
.L_x_55:
[-C--:B------:R-:W-:Y:S02]  /*3050*/  SHF.L.U32 R3, R3, R0.reuse, RZ ;  /* 0x0000000003037219 */ /* 0x080fe400000006ff */
[----:B------:R-:W-:Y:S01]  /*3060*/  SHF.L.U32 R2, R2, R0, RZ ;  /* 0x0000000002027219 */ /* 0x000fe200000006ff */
[----:B------:R-:W-:Y:S02]  /*3070*/  IMAD.SHL.U32 R0, R0, 0x20, RZ ;  /* 0x0000002000007824 */ /* 0x000fe400078e00ff */
[----:B------:R2:W-:Y:S04]  /*3080*/  ATOMS.OR RZ, [UR4+0x14], R3 ;  /* 0x00001403ffff798c */ /* 0x0005e8000b000004 */
[----:B------:R2:W-:Y:S04]  /*3090*/  ATOMS.OR RZ, [UR4+0x18], R2 ;  /* 0x00001802ffff798c */ /* 0x0005e8000b000004 */
[----:B------:R2:W-:Y:S01]  /*30a0*/  STS [UR7+0x160], R0 ;  /* 0x00016000ff007988 */ /* 0x0005e20008000807 */
[----:B------:R-:W-:Y:S05]  /*30b0*/  BRA `(.L_x_54) ;  /* 0x0000000000107947 */ /* 0x000fea0003800000 */
.L_x_53:
[----:B------:R-:W-:Y:S02]  /*30c0*/  MOV R0, 0xffffffff ;  /* 0xffffffff00007802 */ /* 0x000fe40000000f00 */
[----:B------:R-:W-:-:S03]  /*30d0*/  MOV R2, 0x3100 ;  /* 0x0000310000027802 */ /* 0x000fc60000000f00 */
[----:B------:R2:W-:Y:S04]  /*30e0*/  STS [UR7+0x160], R0 ;  /* 0x00016000ff007988 */ /* 0x0005e80008000807 */
[----:B-12--5:R-:W-:Y:S05]  /*30f0*/  CALL.REL.NOINC `($__internal_1_$__cuda_sm10x_tcgen05_guardrail_trap_phase_invalid_during_alloc) ;  /* 0x0000007c002c7944 */ /* 0x026fea0003c00000 */
.L_x_54:
[----:B------:R-:W-:Y:S05]  /*3100*/  WARPSYNC.ALL ;  /* 0x0000000000007948 */ /* 0x000fea0003800000 */
[----:B------:R-:W3:Y:S01]  /*3110*/  S2UR UR9, SR_CgaCtaId ;  /* 0x00000000000979c3 */ /* 0x000ee20000008800 */
[----:B------:R-:W-:Y:S01]  /*3120*/  UMOV UR4, 0x400 ;  /* 0x0000040000047882 */ /* 0x000fe20000000000 */
[----:B------:R-:W-:-:S06]  /*3130*/  NOP ;  /* 0x0000000000007918 */ /* 0x000fcc0000000000 */
[----:B------:R-:W-:Y:S06]  /*3140*/  BAR.ARV 0x6, 0xa0 ;  /* 0x0182800000007b1d */ /* 0x000fec0000002000 */
[----:B------:R-:W4:Y:S01]  /*3150*/  LDCU UR5, c[0x0][0x38c] ;  /* 0x00007180ff0577ac */ /* 0x000f220008000800 */
[----:B------:R-:W-:Y:S02]  /*3160*/  HFMA2 R12, -RZ, RZ, 0, 0 ;  /* 0x00000000ff0c7431 */ /* 0x000fe400000001ff */
[----:B------:R-:W-:Y:S02]  /*3170*/  IMAD.MOV.U32 R7, RZ, RZ, 0x1 ;  /* 0x00000001ff077424 */ /* 0x000fe400078e00ff */
[----:B--2---:R-:W-:Y:S01]  /*3180*/  IMAD.MOV.U32 R2, RZ, RZ, RZ ;  /* 0x000000ffff027224 */ /* 0x004fe200078e00ff */
[----:B------:R-:W-:Y:S01]  /*3190*/  UMOV UR12, URZ ;  /* 0x000000ff000c7c82 */ /* 0x000fe20008000000 */
[----:B------:R-:W-:Y:S01]  /*31a0*/  UMOV UR11, URZ ;  /* 0x000000ff000b7c82 */ /* 0x000fe20008000000 */
[----:B------:R-:W-:Y:S01]  /*31b0*/  UMOV UR22, 0x0 ;  /* 0x0000000000167882 */ /* 0x000fe20000000000 */
[----:B------:R-:W-:Y:S01]  /*31c0*/  UMOV UR23, 0x43c0010 ;  /* 0x043c001000177882 */ /* 0x000fe20000000000 */
[----:B------:R-:W-:Y:S01]  /*31d0*/  UMOV UR20, 0x0 ;  /* 0x0000000000147882 */ /* 0x000fe20000000000 */
[----:B---3--:R-:W-:Y:S01]  /*31e0*/  ULEA UR9, UR9, UR4, 0x18 ;  /* 0x0000000409097291 */ /* 0x008fe2000f8ec0ff */
[----:B------:R-:W2:Y:S03]  /*31f0*/  LDCU UR4, c[0x0][0x38c] ;  /* 0x00007180ff0477ac */ /* 0x000ea60008000800 */
[----:B------:R-:W-:-:S02]  /*3200*/  UIADD3 UR10, UPT, UPT, UR9, 0xf300, URZ ;  /* 0x0000f300090a7890 */ /* 0x000fc4000fffe0ff */
[----:B----4-:R-:W-:-:S03]  /*3210*/  UISETP.GE.AND UP4, UPT, UR5, 0x1, UPT ;  /* 0x000000010500788c */ /* 0x010fc6000bf86270 */
[----:B------:R-:W1:Y:S01]  /*3220*/  LDS R0, [UR9+0x160] ;  /* 0x00016009ff007984 */ /* 0x000e620008000800 */
[----:B------:R-:W-:Y:S01]  /*3230*/  USHF.R.U32.HI UR10, URZ, 0x4, UR10 ;  /* 0x00000004ff0a7899 */ /* 0x000fe2000801160a */
[----:B------:R-:W-:-:S03]  /*3240*/  UMOV UR21, 0x43c0010 ;  /* 0x043c001000157882 */ /* 0x000fc60000000000 */
[----:B------:R-:W-:-:S04]  /*3250*/  ULOP3.LUT UR10, UR10, 0x3fff, URZ, 0xc0, !UPT ;  /* 0x00003fff0a0a7892 */ /* 0x000fc8000f8ec0ff */
[----:B------:R-:W-:Y:S02]  /*3260*/  ULOP3.LUT UR10, UR10, 0x10000, URZ, 0xfc, !UPT ;  /* 0x000100000a0a7892 */ /* 0x000fe4000f8efcff */
[----:B--2---:R-:W-:-:S04]  /*3270*/  UIADD3 UR4, UPT, UPT, UR4, 0x1f, URZ ;  /* 0x0000001f04047890 */ /* 0x004fc8000fffe0ff */
[----:B------:R-:W-:-:S04]  /*3280*/  USHF.R.S32.HI UR8, URZ, 0x1f, UR4 ;  /* 0x0000001fff087899 */ /* 0x000fc80008011404 */
[----:B------:R-:W-:Y:S02]  /*3290*/  ULEA.HI UR8, UR8, UR4, URZ, 0x5 ;  /* 0x0000000408087291 */ /* 0x000fe4000f8f28ff */
[----:B------:R-:W-:Y:S02]  /*32a0*/  UIADD3 UR4, UPT, UPT, UR9, 0x17300, URZ ;  /* 0x0001730009047890 */ /* 0x000fe4000fffe0ff */
[----:B------:R-:W-:Y:S02]  /*32b0*/  USHF.R.S32.HI UR8, URZ, 0x5, UR8 ;  /* 0x00000005ff087899 */ /* 0x000fe40008011408 */
[----:B------:R-:W-:Y:S02]  /*32c0*/  USHF.R.U32.HI UR4, URZ, 0x4, UR4 ;  /* 0x00000004ff047899 */ /* 0x000fe40008011604 */
[----:B------:R-:W-:Y:S02]  /*32d0*/  UISETP.LT.AND UP0, UPT, UR8, 0x1, UPT ;  /* 0x000000010800788c */ /* 0x000fe4000bf01270 */
[----:B------:R-:W-:-:S02]  /*32e0*/  ULOP3.LUT UR4, UR4, 0x3fff, URZ, 0xc0, !UPT ;  /* 0x00003fff04047892 */ /* 0x000fc4000f8ec0ff */
[----:B------:R-:W-:Y:S02]  /*32f0*/  USEL UR16, UR8, 0x1, !UP0 ;  /* 0x0000000108107887 */ /* 0x000fe4000c000000 */
[----:B------:R-:W-:Y:S02]  /*3300*/  ULOP3.LUT UR4, UR4, 0x10000, URZ, 0xfc, !UPT ;  /* 0x0001000004047892 */ /* 0x000fe4000f8efcff */
[----:B------:R-:W-:Y:S01]  /*3310*/  UIADD3 UR16, UPT, UPT, -UR16, URZ, URZ ;  /* 0x000000ff10107290 */ /* 0x000fe2000fffe1ff */
[----:B-1----:R-:W-:Y:S02]  /*3320*/  R2UR UR13, R0 ;  /* 0x00000000000d72ca */ /* 0x002fe400000e0000 */
[----:B------:R-:W-:-:S13]  /*3330*/  MOV R0, RZ ;  /* 0x000000ff00007202 */ /* 0x000fda0000000f00 */
.L_x_63:
[----:B------:R-:W-:Y:S02]  /*3340*/  LEA R3, R2, UR9, 0x3 ;  /* 0x0000000902037c11 */ /* 0x000fe4000f8e18ff */
[----:B------:R-:W-:Y:S02]  /*3350*/  SHF.L.U32 R4, R12, 0x1f, RZ ;  /* 0x0000001f0c047819 */ /* 0x000fe400000006ff */
[----:B------:R-:W-:Y:S01]  /*3360*/  PLOP3.LUT P0, PT, PT, PT, UP4, 0x80, 0x8 ;  /* 0x000000000008781c */ /* 0x000fe20003f0f048 */
[----:B------:R-:W-:Y:S01]  /*3370*/  VIADD R5, R3, 0xc0 ;  /* 0x000000c003057836 */ /* 0x000fe20000000000 */
[----:B-1----:R-:W1:Y:S02]  /*3380*/  SYNCS.PHASECHK.TRANS64.TRYWAIT P1, [R3+URZ+0xb0], R4 ;  /* 0x0000b004030075a7 */ /* 0x002e6400080211ff */
[----:B-1----:R-:W-:Y:S09]  /*3390*/  @!P1 BRA `(.L_x_57) ;  /* 0x0000007400389947 */ /* 0x002ff20003800000 */
.L_x_143:
[----:B------:R-:W-:Y:S01]  /*33a0*/  LEA R6, R2, UR9, 0x4 ;  /* 0x0000000902067c11 */ /* 0x000fe2000f8e20ff */
[----:B------:R-:W-:Y:S01]  /*33b0*/  @UP4 ULEA UR5, UR11, UR9, 0x3 ;  /* 0x000000090b054291 */ /* 0x000fe2000f8e18ff */
[----:B------:R-:W-:Y:S01]  /*33c0*/  PLOP3.LUT P1, PT, PT, PT, PT, 0x80, 0x8 ;  /* 0x000000000008781c */ /* 0x000fe20003f2f070 */
[----:B------:R-:W-:Y:S01]  /*33d0*/  ULEA UR14, UR12, UR9, 0x3 ;  /* 0x000000090c0e7291 */ /* 0x000fe2000f8e18ff */
[----:B------:R-:W-:Y:S01]  /*33e0*/  PRMT R5, RZ, 0x654, R5 ;  /* 0x00000654ff057816 */ /* 0x000fe20000000005 */
[----:B------:R2:W3:Y:S01]  /*33f0*/  LDS.128 R8, [R6+0x140] ;  /* 0x0001400006087984 */ /* 0x0004e20000000c00 */
[----:B-1----:R-:W-:Y:S01]  /*3400*/  @P0 SHF.L.U32 R4, R0, 0x1f, RZ ;  /* 0x0000001f00040819 */ /* 0x002fe200000006ff */
[----:B------:R-:W-:Y:S01]  /*3410*/  ULEA.HI UR15, UR12, UR12, URZ, 0x1 ;  /* 0x0000000c0c0f7291 */ /* 0x000fe2000f8f08ff */
[----:B------:R-:W-:Y:S01]  /*3420*/  SHF.L.U32 R3, R7, 0x1f, RZ ;  /* 0x0000001f07037819 */ /* 0x000fe200000006ff */
[----:B------:R-:W-:Y:S01]  /*3430*/  @!PT LDS RZ, [RZ] ;  /* 0x00000000fffff984 */ /* 0x000fe20000000800 */
[----:B------:R-:W-:Y:S01]  /*3440*/  @!PT LDS RZ, [RZ] ;  /* 0x00000000fffff984 */ /* 0x000fe20000000800 */
[----:B------:R-:W-:Y:S01]  /*3450*/  @!PT LDS RZ, [RZ] ;  /* 0x00000000fffff984 */ /* 0x000fe20000000800 */
[----:B------:R-:W-:Y:S01]  /*3460*/  @!PT LDS RZ, [RZ] ;  /* 0x00000000fffff984 */ /* 0x000fe20000000800 */
[----:B------:R1:W-:Y:S06]  /*3470*/  MEMBAR.ALL.CTA ;  /* 0x0000000000007992 */ /* 0x0003ec0000008000 */
[----:B-1----:R-:W1:Y:S02]  /*3480*/  FENCE.VIEW.ASYNC.S ;  /* 0x00000000000073c6 */ /* 0x002e640000000000 */
[----:B-1----:R2:W-:Y:S01]  /*3490*/  SYNCS.ARRIVE.TRANS64.RED.A1T0 RZ, [R5+URZ], RZ ;  /* 0x000000ff05ff79a7 */ /* 0x0025e200081004ff */
[----:B------:R2:W1:Y:S01]  /*34a0*/  @P0 SYNCS.PHASECHK.TRANS64.TRYWAIT P1, [UR5], R4 ;  /* 0x00000004ff0005a7 */ /* 0x0004620008021105 */
[----:B------:R-:W-:-:S02]  /*34b0*/  ULOP3.LUT UR5, UR15, 0xffe, URZ, 0xc0, !UPT ;  /* 0x00000ffe0f057892 */ /* 0x000fc4000f8ec0ff */
[----:B------:R-:W-:Y:S02]  /*34c0*/  USHF.R.U32.HI UR15, URZ, 0x1, UR15 ;  /* 0x00000001ff0f7899 */ /* 0x000fe4000801160f */
[----:B------:R-:W-:Y:S02]  /*34d0*/  UIADD3 UR5, UPT, UPT, -UR5, UR12, URZ ;  /* 0x0000000c05057290 */ /* 0x000fe4000fffe1ff */
[----:B------:R-:W-:-:S04]  /*34e0*/  UIMAD UR15, UR15, 0xf0, UR13 ;  /* 0x000000f00f0f78a4 */ /* 0x000fc8000f8e020d */
[----:B------:R-:W-:Y:S01]  /*34f0*/  ULEA UR15, UR5, UR15, 0x14 ;  /* 0x0000000f050f7291 */ /* 0x000fe2000f8ea0ff */
[----:B------:R-:W4:Y:S02]  /*3500*/  SYNCS.PHASECHK.TRANS64.TRYWAIT P0, [UR14+0xf0], R3 ;  /* 0x0000f003ff0075a7 */ /* 0x000f24000800110e */
[----:B-1234-:R-:W-:Y:S09]  /*3510*/  @!P0 BRA `(.L_x_58) ;  /* 0x0000007000ec8947 */ /* 0x01eff20003800000 */
.L_x_145:
[----:B-1----:R-:W-:Y:S01]  /*3520*/  IADD3 R4, PT, PT, R2, 0x1, RZ ;  /* 0x0000000102047810 */ /* 0x002fe20007ffe0ff */
[----:B------:R-:W-:Y:S06]  /*3530*/  BRA.U !UP4, `(.L_x_59) ;  /* 0x000000010c987547 */ /* 0x000fec000b800000 */
[----:B------:R-:W-:Y:S01]  /*3540*/  UPLOP3.LUT UP2, UPT, UPT, UPT, UPT, 0x40, 0x4 ;  /* 0x000000000004789c */ /* 0x000fe20003f4e870 */
[----:B------:R-:W-:Y:S01]  /*3550*/  UMOV UR18, UR16 ;  /* 0x0000001000127c82 */ /* 0x000fe20008000000 */
[----:B------:R-:W-:Y:S01]  /*3560*/  UMOV UR17, UR8 ;  /* 0x0000000800117c82 */ /* 0x000fe20008000000 */
[----:B------:R-:W-:-:S08]  /*3570*/  UMOV UR5, UR11 ;  /* 0x0000000b00057c82 */ /* 0x000fd00008000000 */
.L_x_62:
[----:B------:R-:W-:Y:S02]  /*3580*/  UIADD3 UR18, UPT, UPT, UR18, 0x1, URZ ;  /* 0x0000000112127890 */ /* 0x000fe4000fffe0ff */
[----:B-1----:R-:W-:Y:S02]  /*3590*/  ULEA UR7, UR5, UR9, 0x3 ;  /* 0x0000000905077291 */ /* 0x002fe4000f8e18ff */
[----:B------:R-:W-:Y:S01]  /*35a0*/  UISETP.NE.AND UP3, UPT, UR18, URZ, UPT ;  /* 0x000000ff1200728c */ /* 0x000fe2000bf65270 */
[----:B--2---:R-:W-:Y:S10]  /*35b0*/  @P1 BRA `(.L_x_60) ;  /* 0x00000000000c1947 */ /* 0x004ff40003800000 */
[----:B------:R-:W-:Y:S04]  /*35c0*/  SHF.L.U32 R2, R0, 0x1f, RZ ;  /* 0x0000001f00027819 */ /* 0x000fe800000006ff */
[----:B------:R-:W1:Y:S02]  /*35d0*/  SYNCS.PHASECHK.TRANS64.TRYWAIT P0, [UR7], R2 ;  /* 0x00000002ff0075a7 */ /* 0x000e640008001107 */
[----:B-1----:R-:W-:Y:S05]  /*35e0*/  @!P0 BRA `(.L_x_61) ;  /* 0x0000007000d08947 */ /* 0x002fea0003800000 */
.L_x_60:
[----:B------:R-:W-:Y:S01]  /*35f0*/  UISETP.NE.AND UP0, UPT, UR17, 0x1, UPT ;  /* 0x000000011100788c */ /* 0x000fe2000bf05270 */
[----:B------:R-:W-:Y:S01]  /*3600*/  PLOP3.LUT P1, PT, PT, PT, PT, 0x80, 0x8 ;  /* 0x000000000008781c */ /* 0x000fe20003f2f070 */
[----:B------:R-:W-:Y:S02]  /*3610*/  UIADD3 UR11, UPT, UPT, UR5, 0x1, URZ ;  /* 0x00000001050b7890 */ /* 0x000fe4000fffe0ff */
[----:B------:R-:W-:Y:S02]  /*3620*/  ULEA UR24, UR5, UR10, 0x8 ;  /* 0x0000000a05187291 */ /* 0x000fe4000f8e40ff */
[----:B------:R-:W-:Y:S01]  /*3630*/  UISETP.NE.AND UP1, UPT, UR11, 0x8, UPT ;  /* 0x000000080b00788c */ /* 0x000fe2000bf25270 */
[----:B------:R-:W-:Y:S01]  /*3640*/  PLOP3.LUT P0, PT, PT, PT, UP0, 0x80, 0x8 ;  /* 0x000000000008781c */ /* 0x000fe20003f0f008 */
[----:B------:R-:W-:Y:S02]  /*3650*/  UIADD3 UR26, UPT, UPT, UR24, 0x2, URZ ;  /* 0x00000002181a7890 */ /* 0x000fe4000fffe0ff */
[----:B------:R-:W-:Y:S02]  /*3660*/  USEL UR19, URZ, 0x1, UP1 ;  /* 0x00000001ff137887 */ /* 0x000fe40008800000 */
[----:B------:R-:W-:Y:S02]  /*3670*/  USEL UR11, UR11, URZ, UP1 ;  /* 0x000000ff0b0b7287 */ /* 0x000fe40008800000 */
[----:B------:R-:W-:Y:S02]  /*3680*/  UIADD3 UR17, UPT, UPT, UR17, -0x1, URZ ;  /* 0xffffffff11117890 */ /* 0x000fe4000fffe0ff */
[----:B------:R-:W-:Y:S01]  /*3690*/  @UP0 ULEA UR6, UR11, UR9, 0x3 ;  /* 0x000000090b060291 */ /* 0x000fe2000f8e18ff */
[----:B------:R-:W-:Y:S01]  /*36a0*/  LOP3.LUT R0, R0, UR19, RZ, 0x3c, !PT ;  /* 0x0000001300007c12 */ /* 0x000fe2000f8e3cff */
[----:B------:R-:W-:Y:S01]  /*36b0*/  UIADD3 UR19, UPT, UPT, UR7, 0x40, URZ ;  /* 0x0000004007137890 */ /* 0x000fe2000fffe0ff */
[----:B------:R-:W-:Y:S02]  /*36c0*/  UMOV UR25, 0x80004020 ;  /* 0x8000402000197882 */ /* 0x000fe40000000000 */
[----:B-1----:R-:W-:Y:S01]  /*36d0*/  @P0 SHF.L.U32 R2, R0, 0x1f, RZ ;  /* 0x0000001f00020819 */ /* 0x002fe200000006ff */
[----:B------:R-:W-:Y:S01]  /*36e0*/  UMOV UR7, 0x80004020 ;  /* 0x8000402000077882 */ /* 0x000fe20000000000 */
[----:B------:R-:W-:Y:S01]  /*36f0*/  UMOV UR29, 0x80004020 ;  /* 0x80004020001d7882 */ /* 0x000fe20000000000 */
[----:B------:R-:W-:Y:S01]  /*3700*/  UMOV UR27, 0x80004020 ;  /* 0x80004020001b7882 */ /* 0x000fe20000000000 */
[----:B------:R1:W2:Y:S01]  /*3710*/  @P0 SYNCS.PHASECHK.TRANS64.TRYWAIT P1, [UR6], R2 ;  /* 0x00000002ff0005a7 */ /* 0x0002a20008021106 */
[----:B------:R-:W-:Y:S03]  /*3720*/  UIMAD UR6, UR5, 0x3c0, UR4 ;  /* 0x000003c0050678a4 */ /* 0x000fe6000f8e0204 */
[----:B------:R-:W-:Y:S01]  /*3730*/  UMOV UR5, UR11 ;  /* 0x0000000b00057c82 */ /* 0x000fe20008000000 */
[----:B------:R-:W-:Y:S05]  /*3740*/  UIADD3 UR28, UPT, UPT, UR6, 0x2, URZ ;  /* 0x00000002061c7890 */ /* 0x000fea000fffe0ff */
[----:B------:R1:W-:Y:S01]  /*3750*/  UTCHMMA gdesc[UR24], gdesc[UR6], tmem[UR15], tmem[UR22], idesc[UR23], UP2 ;  /* 0x00ff1606180075ea */ /* 0x0003e2000900000f */
[----:B------:R-:W-:Y:S03]  /*3760*/  UPLOP3.LUT UP2, UPT, UPT, UPT, UPT, 0x80, 0x8 ;  /* 0x000000000008789c */ /* 0x000fe60003f4f070 */
[----:B------:R1:W-:Y:S01]  /*3770*/  UTCHMMA gdesc[UR26], gdesc[UR28], tmem[UR15], tmem[UR20], idesc[UR21], UPT ;  /* 0x00ff141c1a0075ea */ /* 0x0003e2000b80000f */
[----:B------:R1:W-:Y:S01]  /*3780*/  UTCBAR [UR19], URZ ;  /* 0x000000ff130073e9 */ /* 0x0003e200080000ff */
[----:B------:R-:W-:Y:S06]  /*3790*/  BRA.U UP3, `(.L_x_62) ;  /* 0xfffffffd03787547 */ /* 0x000fec000b83ffff */
.L_x_59:
[----:B------:R-:W-:Y:S01]  /*37a0*/  UIADD3 UR12, UPT, UPT, UR12, 0x1, URZ ;  /* 0x000000010c0c7890 */ /* 0x000fe2000fffe0ff */
[----:B------:R-:W-:Y:S01]  /*37b0*/  LOP3.LUT P0, RZ, R10, 0x1, RZ, 0xc0, !PT ;  /* 0x000000010aff7812 */ /* 0x000fe2000780c0ff */
[----:B------:R-:W-:Y:S01]  /*37c0*/  UIADD3 UR14, UPT, UPT, UR14, 0xd0, URZ ;  /* 0x000000d00e0e7890 */ /* 0x000fe2000fffe0ff */
[----:B--2---:R-:W-:Y:S01]  /*37d0*/  ISETP.NE.AND P1, PT, R4, 0x2, PT ;  /* 0x000000020400780c */ /* 0x004fe20003f25270 */
[----:B------:R-:W-:-:S03]  /*37e0*/  UISETP.NE.AND UP0, UPT, UR12, 0x4, UPT ;  /* 0x000000040c00788c */ /* 0x000fc6000bf05270 */
[----:B-1----:R-:W-:Y:S01]  /*37f0*/  SEL R2, RZ, 0x1, P1 ;  /* 0x00000001ff027807 */ /* 0x002fe20000800000 */
[----:B------:R-:W-:Y:S02]  /*3800*/  USEL UR5, URZ, 0x1, UP0 ;  /* 0x00000001ff057887 */ /* 0x000fe40008000000 */
[----:B------:R-:W-:Y:S01]  /*3810*/  USEL UR12, UR12, URZ, UP0 ;  /* 0x000000ff0c0c7287 */ /* 0x000fe20008000000 */
[----:B------:R1:W-:Y:S01]  /*3820*/  UTCBAR [UR14], URZ ;  /* 0x000000ff0e0073e9 */ /* 0x0003e200080000ff */
[----:B------:R-:W-:Y:S02]  /*3830*/  LOP3.LUT R12, R12, R2, RZ, 0x3c, !PT ;  /* 0x000000020c0c7212 */ /* 0x000fe400078e3cff */
[----:B------:R-:W-:Y:S02]  /*3840*/  LOP3.LUT R7, R7, UR5, RZ, 0x3c, !PT ;  /* 0x0000000507077c12 */ /* 0x000fe4000f8e3cff */
[----:B------:R-:W-:Y:S01]  /*3850*/  SEL R2, R4, RZ, P1 ;  /* 0x000000ff04027207 */ /* 0x000fe20000800000 */
[----:B------:R-:W-:Y:S06]  /*3860*/  @P0 BRA `(.L_x_63) ;  /* 0xfffffff800b40947 */ /* 0x000fec000383ffff */
[----:B------:R-:W2:Y:S01]  /*3870*/  S2UR UR4, SR_CgaCtaId ;  /* 0x00000000000479c3 */ /* 0x000ea20000008800 */
[----:B------:R-:W-:Y:S01]  /*3880*/  ELECT P0, URZ, PT ;  /* 0x0000000000ff782f */ /* 0x000fe20003800000 */
[----:B------:R-:W-:Y:S01]  /*3890*/  IMAD.MOV.U32 R2, RZ, RZ, 0x1 ;  /* 0x00000001ff027424 */ /* 0x000fe200078e00ff */
[----:B------:R-:W-:Y:S01]  /*38a0*/  UIADD3 UR9, UPT, UPT, UR9, 0xf0, URZ ;  /* 0x000000f009097890 */ /* 0x000fe2000fffe0ff */
[----:B------:R-:W-:Y:S01]  /*38b0*/  SHF.L.U32 R0, R7, 0x1f, RZ ;  /* 0x0000001f07007819 */ /* 0x000fe200000006ff */
[----:B------:R-:W-:-:S03]  /*38c0*/  UMOV UR5, 0x40 ;  /* 0x0000004000057882 */ /* 0x000fc60000000000 */
[----:B------:R-:W-:Y:S01]  /*38d0*/  UVIRTCOUNT.DEALLOC.SMPOOL 0x80 ;  /* 0x000000800000784c */ /* 0x000fe20000000000 */
[----:B--2---:R-:W-:Y:S02]  /*38e0*/  ULEA UR4, UR4, UR5, 0x18 ;  /* 0x0000000504047291 */ /* 0x004fe4000f8ec0ff */
[----:B------:R-:W-:-:S07]  /*38f0*/  ULEA UR5, UR12, UR9, 0x3 ;  /* 0x000000090c057291 */ /* 0x000fce000f8e18ff */
[----:B------:R2:W-:Y:S02]  /*3900*/  @P0 STS.U8 [UR4+0x1c], R2 ;  /* 0x00001c02ff000988 */ /* 0x0005e40008000004 */
[----:B------:R-:W3:Y:S02]  /*3910*/  SYNCS.PHASECHK.TRANS64.TRYWAIT P0, [UR5], R0 ;  /* 0x00000000ff0075a7 */ /* 0x000ee40008001105 */
[----:B--23--:R-:W-:Y:S05]  /*3920*/  @!P0 BRA `(.L_x_64) ;  /* 0x0000007000188947 */ /* 0x00cfea0003800000 */
.L_x_148:
[----:B------:R-:W-:-:S04]  /*3930*/  UIADD3 UR6, UPT, UPT, UR12, 0x1, URZ ;  /* 0x000000010c067890 */ /* 0x000fc8000fffe0ff */
[----:B------:R-:W-:-:S04]  /*3940*/  UISETP.NE.AND UP0, UPT, UR6, 0x4, UPT ;  /* 0x000000040600788c */ /* 0x000fc8000bf05270 */
[----:B------:R-:W-:Y:S02]  /*3950*/  USEL UR7, URZ, 0x1, UP0 ;  /* 0x00000001ff077887 */ /* 0x000fe40008000000 */
[----:B------:R-:W-:-:S04]  /*3960*/  USEL UR6, UR6, URZ, UP0 ;  /* 0x000000ff06067287 */ /* 0x000fc80008000000 */
[----:B------:R-:W-:Y:S01]  /*3970*/  ULEA UR5, UR6, UR9, 0x3 ;  /* 0x0000000906057291 */ /* 0x000fe2000f8e18ff */
[----:B--2---:R-:W-:-:S04]  /*3980*/  LOP3.LUT R0, R7, UR7, RZ, 0x3c, !PT ;  /* 0x0000000707007c12 */ /* 0x004fc8000f8e3cff */
[----:B------:R-:W-:-:S04]  /*3990*/  SHF.L.U32 R2, R0, 0x1f, RZ ;  /* 0x0000001f00027819 */ /* 0x000fc800000006ff */
[----:B------:R-:W2:Y:S02]  /*39a0*/  SYNCS.PHASECHK.TRANS64.TRYWAIT P0, [UR5], R2 ;  /* 0x00000002ff0075a7 */ /* 0x000ea40008001105 */
[----:B--2---:R-:W-:Y:S05]  /*39b0*/  @!P0 BRA `(.L_x_65) ;  /* 0x00000070000c8947 */ /* 0x004fea0003800000 */
.L_x_150:
[----:B------:R-:W-:-:S04]  /*39c0*/  UIADD3 UR6, UPT, UPT, UR6, 0x1, URZ ;  /* 0x0000000106067890 */ /* 0x000fc8000fffe0ff */
[----:B------:R-:W-:-:S04]  /*39d0*/  UISETP.NE.AND UP0, UPT, UR6, 0x4, UPT ;  /* 0x000000040600788c */ /* 0x000fc8000bf05270 */
[----:B------:R-:W-:Y:S02]  /*39e0*/  USEL UR7, URZ, 0x1, UP0 ;  /* 0x00000001ff077887 */ /* 0x000fe40008000000 */
[----:B------:R-:W-:-:S04]  /*39f0*/  USEL UR6, UR6, URZ, UP0 ;  /* 0x000000ff06067287 */ /* 0x000fc80008000000 */
[----:B------:R-:W-:Y:S01]  /*3a00*/  ULEA UR5, UR6, UR9, 0x3 ;  /* 0x0000000906057291 */ /* 0x000fe2000f8e18ff */
[----:B------:R-:W-:-:S04]  /*3a10*/  LOP3.LUT R0, R0, UR7, RZ, 0x3c, !PT ;  /* 0x0000000700007c12 */ /* 0x000fc8000f8e3cff */
[----:B--2---:R-:W-:-:S04]  /*3a20*/  SHF.L.U32 R2, R0, 0x1f, RZ ;  /* 0x0000001f00027819 */ /* 0x004fc800000006ff */
[----:B------:R-:W2:Y:S02]  /*3a30*/  SYNCS.PHASECHK.TRANS64.TRYWAIT P0, [UR5], R2 ;  /* 0x00000002ff0075a7 */ /* 0x000ea40008001105 */
[----:B--2---:R-:W-:Y:S05]  /*3a40*/  @!P0 BRA `(.L_x_66) ;  /* 0x0000007000008947 */ /* 0x004fea0003800000 */
.L_x_152:
[----:B------:R-:W-:-:S04]  /*3a50*/  UIADD3 UR6, UPT, UPT, UR6, 0x1, URZ ;  /* 0x0000000106067890 */ /* 0x000fc8000fffe0ff */
[----:B------:R-:W-:-:S04]  /*3a60*/  UISETP.NE.AND UP0, UPT, UR6, 0x4, UPT ;  /* 0x000000040600788c */ /* 0x000fc8000bf05270 */
[----:B------:R-:W-:Y:S02]  /*3a70*/  USEL UR5, URZ, 0x1, UP0 ;  /* 0x00000001ff057887 */ /* 0x000fe40008000000 */
[----:B------:R-:W-:-:S04]  /*3a80*/  USEL UR6, UR6, URZ, UP0 ;  /* 0x000000ff06067287 */ /* 0x000fc80008000000 */
[----:B------:R-:W-:Y:S01]  /*3a90*/  ULEA UR6, UR6, UR9, 0x3 ;  /* 0x0000000906067291 */ /* 0x000fe2000f8e18ff */
[----:B------:R-:W-:-:S04]  /*3aa0*/  LOP3.LUT R0, R0, UR5, RZ, 0x3c, !PT ;  /* 0x0000000500007c12 */ /* 0x000fc8000f8e3cff */
[----:B------:R-:W-:-:S04]  /*3ab0*/  SHF.L.U32 R0, R0, 0x1f, RZ ;  /* 0x0000001f00007819 */ /* 0x000fc800000006ff */
[----:B------:R-:W3:Y:S02]  /*3ac0*/  SYNCS.PHASECHK.TRANS64.TRYWAIT P0, [UR6], R0 ;  /* 0x00000000ff0075a7 */ /* 0x000ee40008001106 */
[----:B---3--:R-:W-:Y:S05]  /*3ad0*/  @!P0 BRA `(.L_x_67) ;  /* 0x0000006c00f48947 */ /* 0x008fea0003800000 */
.L_x_154:
[----:B------:R-:W-:Y:S01]  /*3ae0*/  NOP ;  /* 0x0000000000007918 */ /* 0x000fe20000000000 */
[----:B--2---:R-:W2:Y:S01]  /*3af0*/  LDS R0, [UR4+0x14] ;  /* 0x00001404ff007984 */ /* 0x004ea20008000800 */
[----:B------:R-:W-:Y:S01]  /*3b00*/  ULOP3.LUT UR6, UR13, 0xffff, URZ, 0xc0, !UPT ;  /* 0x0000ffff0d067892 */ /* 0x000fe2000f8ec0ff */
[----:B------:R-:W-:Y:S01]  /*3b10*/  UMOV UR8, 0xffff ;  /* 0x0000ffff00087882 */ /* 0x000fe20000000000 */
[----:B------:R-:W-:Y:S02]  /*3b20*/  UMOV UR5, 0x1 ;  /* 0x0000000100057882 */ /* 0x000fe40000000000 */
[----:B------:R-:W-:-:S04]  /*3b30*/  USHF.R.U32.HI UR6, URZ, 0x5, UR6 ;  /* 0x00000005ff067899 */ /* 0x000fc80008011606 */
[----:B------:R-:W-:Y:S02]  /*3b40*/  USHF.L.U32 UR8, UR8, UR6, URZ ;  /* 0x0000000608087299 */ /* 0x000fe400080006ff */
[----:B------:R-:W-:-:S04]  /*3b50*/  USHF.L.U32 UR5, UR5, UR6, URZ ;  /* 0x0000000605057299 */ /* 0x000fc800080006ff */
[----:B--2---:R-:W-:-:S04]  /*3b60*/  LOP3.LUT R0, R0, UR8, RZ, 0xc0, !PT ;  /* 0x0000000800007c12 */ /* 0x004fc8000f8ec0ff */
[----:B------:R-:W-:-:S13]  /*3b70*/  ISETP.NE.AND P0, PT, R0, UR8, PT ;  /* 0x0000000800007c0c */ /* 0x000fda000bf05270 */
[----:B------:R-:W-:Y:S05]  /*3b80*/  @P0 BRA `(.L_x_68) ;  /* 0x0000000000580947 */ /* 0x000fea0003800000 */
[----:B------:R-:W2:Y:S02]  /*3b90*/  LDS R0, [UR4+0x18] ;  /* 0x00001804ff007984 */ /* 0x000ea40008000800 */
[----:B--2---:R-:W-:-:S04]  /*3ba0*/  LOP3.LUT R0, R0, UR5, RZ, 0xc0, !PT ;  /* 0x0000000500007c12 */ /* 0x004fc8000f8ec0ff */
[----:B------:R-:W-:-:S13]  /*3bb0*/  ISETP.NE.AND P0, PT, R0, UR5, PT ;  /* 0x0000000500007c0c */ /* 0x000fda000bf05270 */
[----:B------:R-:W-:Y:S05]  /*3bc0*/  @P0 BRA `(.L_x_69) ;  /* 0x00000000003c0947 */ /* 0x000fea0003800000 */
[----:B------:R-:W2:Y:S01]  /*3bd0*/  S2R R2, SR_LANEID ;  /* 0x0000000000027919 */ /* 0x000ea20000000000 */
[----:B------:R-:W-:Y:S01]  /*3be0*/  ULOP3.LUT UR8, URZ, UR8, URZ, 0x33, !UPT ;  /* 0x00000008ff087292 */ /* 0x000fe2000f8e33ff */
[----:B------:R-:W-:Y:S02]  /*3bf0*/  VOTEU.ANY UR7, UPT, PT ;  /* 0x0000000000077886 */ /* 0x000fe400038e0100 */
[----:B------:R-:W-:-:S03]  /*3c00*/  UFLO.U32 UR7, UR7 ;  /* 0x00000007000772bd */ /* 0x000fc600080e0000 */
[----:B------:R-:W-:-:S04]  /*3c10*/  IMAD.U32 R0, RZ, RZ, UR8 ;  /* 0x00000008ff007e24 */ /* 0x000fc8000f8e00ff */
[----:B------:R3:W4:Y:S02]  /*3c20*/  REDUX UR6, R0 ;  /* 0x00000000000673c4 */ /* 0x0007240000000000 */
[----:B------:R1:W-:Y:S01]  /*3c30*/  UTCATOMSWS.AND URZ, UR8 ;  /* 0x0000000800ff79e3 */ /* 0x0003e20008000000 */
[----:B--2---:R-:W-:Y:S02]  /*3c40*/  ISETP.EQ.U32.AND P0, PT, R2, UR7, PT ;  /* 0x0000000702007c0c */ /* 0x004fe4000bf02070 */
[----:B---3--:R-:W-:Y:S02]  /*3c50*/  LOP3.LUT R0, RZ, UR5, RZ, 0x33, !PT ;  /* 0x00000005ff007c12 */ /* 0x008fe4000f8e33ff */
[----:B----4-:R-:W-:Y:S02]  /*3c60*/  MOV R2, UR6 ;  /* 0x0000000600027c02 */ /* 0x010fe40008000f00 */
[----:B------:R-:W2:Y:S07]  /*3c70*/  REDUX UR5, R0 ;  /* 0x00000000000573c4 */ /* 0x000eae0000000000 */
[----:B------:R1:W-:Y:S01]  /*3c80*/  @P0 ATOMS.AND RZ, [UR4+0x14], R2 ;  /* 0x00001402ffff098c */ /* 0x0003e2000a800004 */
[----:B--2---:R-:W-:-:S05]  /*3c90*/  IMAD.U32 R0, RZ, RZ, UR5 ;  /* 0x00000005ff007e24 */ /* 0x004fca000f8e00ff */
[----:B------:R1:W-:Y:S01]  /*3ca0*/  @P0 ATOMS.AND RZ, [UR4+0x18], R0 ;  /* 0x00001800ffff098c */ /* 0x0003e2000a800004 */
[----:B------:R-:W-:Y:S05]  /*3cb0*/  BRA `(.L_x_70) ;  /* 0x0000000000147947 */ /* 0x000fea0003800000 */
.L_x_69:
[----:B------:R-:W-:Y:S02]  /*3cc0*/  MOV R2, 0x3ce0 ;  /* 0x00003ce000027802 */ /* 0x000fe40000000f00 */
[----:B-1---5:R-:W-:Y:S05]  /*3cd0*/  CALL.REL.NOINC `($__internal_0_$__cuda_sm10x_tcgen05_guardrail_trap_col_being_dealloced_not_returned_by_alloc) ;  /* 0x0000007000287944 */ /* 0x022fea0003c00000 */
[----:B------:R-:W-:Y:S05]  /*3ce0*/  BRA `(.L_x_70) ;  /* 0x0000000000087947 */ /* 0x000fea0003800000 */
.L_x_68:
[----:B------:R-:W-:Y:S02]  /*3cf0*/  MOV R2, 0x3d10 ;  /* 0x00003d1000027802 */ /* 0x000fe40000000f00 */
[----:B-1---5:R-:W-:Y:S05]  /*3d00*/  CALL.REL.NOINC `($__internal_2_$__cuda_sm10x_tcgen05_guardrail_trap_unallocated_columns_being_dealloced) ;  /* 0x0000007000347944 */ /* 0x022fea0003c00000 */
.L_x_70:
[----:B------:R-:W-:Y:S01]  /*3d10*/  NOP ;  /* 0x0000000000007918 */ /* 0x000fe20000000000 */
[----:B-1----:R-:W-:Y:S05]  /*3d20*/  EXIT ;  /* 0x000000000000794d */ /* 0x002fea0003800000 */
.L_x_52:
[----:B------:R-:W-:-:S09]  /*3d30*/  UISETP.NE.OR UP0, UPT, UR12, 0x3, !UP3 ;  /* 0x000000030c00788c */ /* 0x000fd2000df05670 */
[----:B------:R-:W-:Y:S05]  /*3d40*/  BRA.U UP0, `(.L_x_71) ;  /* 0x0000001100547547 */ /* 0x000fea000b800000 */
[----:B------:R-:W2:Y:S01]  /*3d50*/  LDCU.64 UR4, c[0x0][0x888] ;  /* 0x00011100ff0477ac */ /* 0x000ea20008000a00 */
[----:B------:R-:W-:Y:S02]  /*3d60*/  HFMA2 R10, -RZ, RZ, 0, 0 ;  /* 0x00000000ff0a7431 */ /* 0x000fe400000001ff */
[----:B------:R-:W-:Y:S01]  /*3d70*/  IMAD.MOV.U32 R9, RZ, RZ, 0x1 ;  /* 0x00000001ff097424 */ /* 0x000fe200078e00ff */
[----:B------:R-:W-:Y:S01]  /*3d80*/  MOV R11, 0x7800 ;  /* 0x00007800000b7802 */ /* 0x000fe20000000f00 */
[----:B------:R-:W3:Y:S01]  /*3d90*/  LDCU UR44, c[0x0][0x370] ;  /* 0x00006e00ff2c77ac */ /* 0x000ee20008000800 */
[----:B------:R-:W-:Y:S01]  /*3da0*/  IMAD.MOV.U32 R8, RZ, RZ, RZ ;  /* 0x000000ffff087224 */ /* 0x000fe200078e00ff */
[----:B------:R-:W3:Y:S01]  /*3db0*/  LDCU.128 UR40, c[0x0][0xb10] ;  /* 0x00016200ff2877ac */ /* 0x000ee20008000c00 */
[----:B------:R-:W4:Y:S01]  /*3dc0*/  LDCU UR39, c[0x0][0x374] ;  /* 0x00006e80ff2777ac */ /* 0x000f220008000800 */
[----:B------:R-:W1:Y:S01]  /*3dd0*/  LDCU.64 UR30, c[0x0][0x890] ;  /* 0x00011200ff1e77ac */ /* 0x000e620008000a00 */
[----:B--2---:R-:W-:Y:S01]  /*3de0*/  UISETP.NE.U32.AND UP0, UPT, UR4, URZ, UPT ;  /* 0x000000ff0400728c */ /* 0x004fe2000bf05070 */
[----:B------:R-:W2:Y:S01]  /*3df0*/  LDCU UR21, c[0x0][0xb0c] ;  /* 0x00016180ff1577ac */ /* 0x000ea20008000800 */
[----:B------:R-:W2:Y:S01]  /*3e00*/  LDCU UR38, c[0x0][0xb20] ;  /* 0x00016400ff2677ac */ /* 0x000ea20008000800 */
[----:B------:R-:W2:Y:S01]  /*3e10*/  LDCU UR4, c[0x0][0xb30] ;  /* 0x00016600ff0477ac */ /* 0x000ea20008000800 */
[----:B---3--:R-:W-:-:S02]  /*3e20*/  UIMAD.WIDE.U32 UR46, UR44, UR40, URZ ;  /* 0x000000282c2e72a5 */ /* 0x008fc4000f8e00ff */
[----:B----4-:R-:W-:Y:S02]  /*3e30*/  UIMAD.WIDE.U32 UR8, UR39, UR43, URZ ;  /* 0x0000002b270872a5 */ /* 0x010fe4000f8e00ff */
[----:B------:R-:W-:Y:S02]  /*3e40*/  UISETP.NE.AND.EX UP6, UPT, UR5, URZ, UPT, UP0 ;  /* 0x000000ff0500728c */ /* 0x000fe4000bfc5300 */
[----:B-1----:R-:W-:Y:S02]  /*3e50*/  UISETP.NE.AND UP0, UPT, UR13, 0x1, UPT ;  /* 0x000000010d00788c */ /* 0x002fe4000bf05270 */
[----:B------:R-:W-:Y:S01]  /*3e60*/  UISETP.NE.U32.AND UP0, UPT, UR30, URZ, UPT ;  /* 0x000000ff1e00728c */ /* 0x000fe2000bf05070 */
[----:B------:R-:W-:Y:S01]  /*3e70*/  UMOV UR6, 0x400 ;  /* 0x0000040000067882 */ /* 0x000fe20000000000 */
[----:B------:R-:W-:Y:S01]  /*3e80*/  UMOV UR46, UR47 ;  /* 0x0000002f002e7c82 */ /* 0x000fe20008000000 */
[----:B------:R-:W-:Y:S01]  /*3e90*/  UMOV UR8, UR9 ;  /* 0x0000000900087c82 */ /* 0x000fe20008000000 */
[----:B------:R-:W-:-:S02]  /*3ea0*/  UISETP.GE.AND UP3, UPT, UR13, 0x1, UPT ;  /* 0x000000010d00788c */ /* 0x000fc4000bf66270 */
[----:B------:R-:W-:Y:S01]  /*3eb0*/  UISETP.NE.AND.EX UP5, UPT, UR31, URZ, UPT, UP0 ;  /* 0x000000ff1f00728c */ /* 0x000fe2000bfa5300 */
[----:B------:R-:W1:Y:S01]  /*3ec0*/  LDCU.64 UR50, c[0x0][0x348] ;  /* 0x00006900ff3277ac */ /* 0x000e620008000a00 */
[----:B------:R-:W-:Y:S01]  /*3ed0*/  UMOV UR29, URZ ;  /* 0x000000ff001d7c82 */ /* 0x000fe20008000000 */
[----:B------:R-:W-:Y:S01]  /*3ee0*/  UPLOP3.LUT UP1, UPT, UPT, UPT, UPT, 0x40, 0x4 ;  /* 0x000000000004789c */ /* 0x000fe20003f2e870 */
[----:B------:R-:W3:Y:S01]  /*3ef0*/  LDCU.64 UR14, c[0x0][0xb28] ;  /* 0x00016500ff0e77ac */ /* 0x000ee20008000a00 */
[----:B------:R-:W-:Y:S02]  /*3f00*/  ULEA UR6, UR7, UR6, 0x18 ;  /* 0x0000000607067291 */ /* 0x000fe4000f8ec0ff */
[----:B--2---:R-:W-:Y:S02]  /*3f10*/  UISETP.NE.AND UP3, UPT, UR21, 0x1, UPT ;  /* 0x000000011500788c */ /* 0x004fe4000bf65270 */
[----:B------:R-:W-:Y:S02]  /*3f20*/  USHF.R.U32.HI UR46, URZ, UR41, UR46 ;  /* 0x00000029ff2e7299 */ /* 0x000fe4000801162e */
[----:B------:R-:W-:-:S02]  /*3f30*/  USHF.R.U32.HI UR45, URZ, UR38, UR8 ;  /* 0x00000026ff2d7299 */ /* 0x000fc40008011608 */
[----:B------:R-:W-:Y:S02]  /*3f40*/  UISETP.NE.AND UP0, UPT, UR42, 0x1, UPT ;  /* 0x000000012a00788c */ /* 0x000fe4000bf05270 */
[----:B------:R-:W-:-:S11]  /*3f50*/  UISETP.NE.AND UP4, UPT, UR4, 0x1, UPT ;  /* 0x000000010400788c */ /* 0x000fd6000bf85270 */
.L_x_79:
[----:B------:R-:W-:Y:S02]  /*3f60*/  LEA R2, R8, UR6, 0x3 ;  /* 0x0000000608027c11 */ /* 0x000fe4000f8e18ff */
[----:B------:R-:W-:Y:S02]  /*3f70*/  SHF.L.U32 R0, R10, 0x1f, RZ ;  /* 0x0000001f0a007819 */ /* 0x000fe400000006ff */
[----:B------:R-:W-:Y:S02]  /*3f80*/  LEA R4, R8, UR6, 0x4 ;  /* 0x0000000608047c11 */ /* 0x000fe4000f8e20ff */
[----:B--2---:R-:W2:Y:S02]  /*3f90*/  SYNCS.PHASECHK.TRANS64.TRYWAIT P0, [R2+URZ+0xb0], R0 ;  /* 0x0000b000020075a7 */ /* 0x004ea400080011ff */
[----:B--2---:R-:W-:Y:S05]  /*3fa0*/  @!P0 BRA `(.L_x_72) ;  /* 0x0000006800d88947 */ /* 0x004fea0003800000 */
.L_x_155:
[----:B------:R-:W4:Y:S01]  /*3fb0*/  LDS.128 R4, [R4+0x140] ;  /* 0x0001400004047984 */ /* 0x000f220000000c00 */
[----:B------:R-:W-:Y:S01]  /*3fc0*/  UISETP.GE.AND UP0, UPT, UR13, 0x1, UPT ;  /* 0x000000010d00788c */ /* 0x000fe2000bf06270 */
[----:B------:R-:W-:Y:S01]  /*3fd0*/  @!PT LDS RZ, [RZ] ;  /* 0x00000000fffff984 */ /* 0x000fe20000000800 */
[----:B------:R-:W-:Y:S01]  /*3fe0*/  @!PT LDS RZ, [RZ] ;  /* 0x00000000fffff984 */ /* 0x000fe20000000800 */
[----:B------:R-:W-:Y:S01]  /*3ff0*/  @!PT LDS RZ, [RZ] ;  /* 0x00000000fffff984 */ /* 0x000fe20000000800 */
[----:B------:R-:W-:Y:S01]  /*4000*/  @!PT LDS RZ, [RZ] ;  /* 0x00000000fffff984 */ /* 0x000fe20000000800 */
[----:B------:R1:W-:Y:S06]  /*4010*/  MEMBAR.ALL.CTA ;  /* 0x0000000000007992 */ /* 0x0003ec0000008000 */
[----:B-1----:R-:W1:Y:S01]  /*4020*/  FENCE.VIEW.ASYNC.S ;  /* 0x00000000000073c6 */ /* 0x002e620000000000 */
[----:B----4-:R-:W-:Y:S11]  /*4030*/  LOP3.LUT P0, RZ, R6, 0x1, RZ, 0xc0, !PT ;  /* 0x0000000106ff7812 */ /* 0x010ff6000780c0ff */
[----:B------:R-:W-:Y:S02]  /*4040*/  @!UPT UIADD3 URZ, UPT, UPT, URZ, URZ, URZ ;  /* 0x000000fffffff290 */ /* 0x000fe4000fffe0ff */
[----:B-1----:R-:W-:Y:S01]  /*4050*/  VOTEU.ANY UP3, P0 ;  /* 0x0000000000ff7886 */ /* 0x002fe20000060100 */
[----:B------:R-:W-:Y:S11]  /*4060*/  PLOP3.LUT P0, PT, PT, PT, UP3, 0x80, 0x8 ;  /* 0x000000000008781c */ /* 0x000ff60003f0f038 */
[----:B------:R-:W-:Y:S02]  /*4070*/  @!UPT UIADD3 URZ, UPT, UPT, URZ, URZ, URZ ;  /* 0x000000fffffff290 */ /* 0x000fe4000fffe0ff */
[----:B--2---:R-:W-:Y:S02]  /*4080*/  @P0 SHF.R.U32.HI R0, RZ, 0x10, R5 ;  /* 0x00000010ff000819 */ /* 0x004fe40000011605 */
[----:B------:R-:W-:Y:S02]  /*4090*/  @P0 MOV R3, R4 ;  /* 0x0000000400030202 */ /* 0x000fe40000000f00 */
[----:B------:R-:W-:Y:S01]  /*40a0*/  @P0 R2UR UR4, R0 ;  /* 0x00000000000402ca */ /* 0x000fe200000e0000 */
[----:B------:R-:W-:Y:S01]  /*40b0*/  VIADD R0, R2, 0xc0 ;  /* 0x000000c002007836 */ /* 0x000fe20000000000 */
[----:B------:R-:W-:Y:S02]  /*40c0*/  @P0 LOP3.LUT R4, R5, 0xffff, RZ, 0xc0, !PT ;  /* 0x0000ffff05040812 */ /* 0x000fe400078ec0ff */
[----:B------:R-:W-:Y:S02]  /*40d0*/  @P0 R2UR UR8, R3 ;  /* 0x00000000030802ca */ /* 0x000fe400000e0000 */
[----:B------:R-:W-:Y:S02]  /*40e0*/  PRMT R0, RZ, 0x654, R0 ;  /* 0x00000654ff007816 */ /* 0x000fe40000000000 */
[----:B------:R-:W-:Y:S02]  /*40f0*/  @P0 R2UR UR5, R4 ;  /* 0x00000000040502ca */ /* 0x000fe400000e0000 */
[----:B------:R1:W-:Y:S03]  /*4100*/  SYNCS.ARRIVE.TRANS64.RED.A1T0 RZ, [R0+URZ], RZ ;  /* 0x000000ff00ff79a7 */ /* 0x0003e600081004ff */
[----:B------:R-:W-:Y:S04]  /*4110*/  @UP3 UMOV UR47, UR4 ;  /* 0x00000004002f3c82 */ /* 0x000fe80008000000 */
[----:B------:R-:W-:Y:S04]  /*4120*/  @UP3 UMOV UR23, UR8 ;  /* 0x0000000800173c82 */ /* 0x000fe80008000000 */
[----:B------:R-:W-:Y:S01]  /*4130*/  @UP3 UMOV UR22, UR5 ;  /* 0x0000000500163c82 */ /* 0x000fe20008000000 */
[----:B------:R-:W-:Y:S05]  /*4140*/  BRA.U !UP0, `(.L_x_73) ;  /* 0x0000000108c07547 */ /* 0x000fea000b800000 */
[----:B------:R-:W-:Y:S02]  /*4150*/  UP2UR UR10, UPR, URZ, 0x4 ;  /* 0x00000004ff0a7883 */ /* 0x000fe40008000000 */
[----:B------:R-:W-:Y:S02]  /*4160*/  UISETP.NE.AND UP2, UPT, UR42, 0x1, UPT ;  /* 0x000000012a00788c */ /* 0x000fe4000bf45270 */
[----:B------:R-:W-:Y:S02]  /*4170*/  UISETP.NE.AND UP0, UPT, UR21, 0x1, UPT ;  /* 0x000000011500788c */ /* 0x000fe4000bf05270 */
[----:B------:R-:W-:Y:S02]  /*4180*/  USEL UR4, UR39, UR45, !UP2 ;  /* 0x0000002d27047287 */ /* 0x000fe4000d000000 */
[----:B------:R-:W-:Y:S02]  /*4190*/  UP2UR UR18, UPR, URZ, 0x2 ;  /* 0x00000002ff127883 */ /* 0x000fe40008000000 */
[----:B------:R-:W-:Y:S02]  /*41a0*/  UISETP.NE.AND UP1, UPT, UR13, 0x1, UPT ;  /* 0x000000010d00788c */ /* 0x000fe4000bf25270 */
[----:B------:R-:W-:Y:S02]  /*41b0*/  UIMAD.WIDE.U32 UR32, UR22, UR43, URZ ;  /* 0x0000002b162072a5 */ /* 0x000fe4000f8e00ff */
[----:B------:R-:W-:Y:S02]  /*41c0*/  USEL UR9, UR44, UR46, !UP0 ;  /* 0x0000002e2c097287 */ /* 0x000fe4000c000000 */
[----:B---3--:R-:W-:Y:S02]  /*41d0*/  UIMAD.WIDE.U32 UR24, UR4, UR14, URZ ;  /* 0x0000000e041872a5 */ /* 0x008fe4000f8e00ff */
[----:B------:R-:W-:Y:S02]  /*41e0*/  UIMAD.WIDE.U32 UR26, UR23, UR40, URZ ;  /* 0x00000028171a72a5 */ /* 0x000fe4000f8e00ff */
[----:B------:R-:W-:Y:S01]  /*41f0*/  UIMAD.WIDE.U32 UR16, UR9, UR14, URZ ;  /* 0x0000000e091072a5 */ /* 0x000fe2000f8e00ff */
[----:B------:R-:W-:Y:S02]  /*4200*/  UMOV UR11, UR33 ;  /* 0x00000021000b7c82 */ /* 0x000fe40008000000 */
[----:B------:R-:W-:Y:S01]  /*4210*/  UMOV UR8, UR25 ;  /* 0x0000001900087c82 */ /* 0x000fe20008000000 */
[----:B------:R-:W-:Y:S02]  /*4220*/  USHF.R.U32.HI UR11, URZ, UR38, UR11 ;  /* 0x00000026ff0b7299 */ /* 0x000fe4000801160b */
[----:B------:R-:W-:Y:S02]  /*4230*/  @UP1 USHF.R.U32.HI UR4, URZ, UR15, UR8 ;  /* 0x0000000fff041299 */ /* 0x000fe40008011608 */
[----:B------:R-:W-:Y:S02]  /*4240*/  USEL UR8, UR22, UR11, !UP2 ;  /* 0x0000000b16087287 */ /* 0x000fe4000d000000 */
[----:B------:R-:W-:Y:S02]  /*4250*/  UIMAD UR4, UR13, UR4, URZ ;  /* 0x000000040d0472a4 */ /* 0x000fe4000f8e02ff */
[----:B------:R-:W-:Y:S01]  /*4260*/  UISETP.NE.AND UP2, UPT, UR10, URZ, UPT ;  /* 0x000000ff0a00728c */ /* 0x000fe2000bf45270 */
[----:B------:R-:W-:Y:S01]  /*4270*/  UMOV UR5, UR27 ;  /* 0x0000001b00057c82 */ /* 0x000fe20008000000 */
[----:B------:R-:W-:Y:S01]  /*4280*/  UMOV UR16, UR17 ;  /* 0x0000001100107c82 */ /* 0x000fe20008000000 */
[----:B------:R-:W-:Y:S02]  /*4290*/  USHF.R.U32.HI UR5, URZ, UR41, UR5 ;  /* 0x00000029ff057299 */ /* 0x000fe40008011605 */
[----:B------:R-:W-:Y:S02]  /*42a0*/  @UP1 USHF.R.U32.HI UR9, URZ, UR15, UR16 ;  /* 0x0000000fff091299 */ /* 0x000fe40008011610 */
[----:B------:R-:W-:Y:S02]  /*42b0*/  USEL UR5, UR23, UR5, !UP0 ;  /* 0x0000000517057287 */ /* 0x000fe4000c000000 */
[----:B------:R-:W-:Y:S02]  /*42c0*/  UIMAD.WIDE.U32 UR16, UR8, UR14, URZ ;  /* 0x0000000e081072a5 */ /* 0x000fe4000f8e00ff */
[----:B------:R-:W-:Y:S02]  /*42d0*/  UIMAD UR10, UR13, UR9, URZ ;  /* 0x000000090d0a72a4 */ /* 0x000fe4000f8e02ff */
[----:B------:R-:W-:Y:S03]  /*42e0*/  UISETP.GE.AND UP0, UPT, UR8, UR4, UPT ;  /* 0x000000040800728c */ /* 0x000fe6000bf06270 */
[----:B------:R-:W-:Y:S01]  /*42f0*/  UMOV UR4, UR17 ;  /* 0x0000001100047c82 */ /* 0x000fe20008000000 */
[----:B------:R-:W-:Y:S02]  /*4300*/  UISETP.GE.OR UP0, UPT, UR5, UR10, UP0 ;  /* 0x0000000a0500728c */ /* 0x000fe40008706670 */
[----:B------:R-:W-:Y:S02]  /*4310*/  USHF.R.U32.HI UR4, URZ, UR15, UR4 ;  /* 0x0000000fff047299 */ /* 0x000fe40008011604 */
[----:B------:R-:W-:Y:S02]  /*4320*/  UIMAD.WIDE.U32 UR10, UR5, UR14, URZ ;  /* 0x0000000e050a72a5 */ /* 0x000fe4000f8e00ff */
[----:B------:R-:W-:Y:S04]  /*4330*/  USEL UR12, UR8, UR4, !UP1 ;  /* 0x00000004080c7287 */ /* 0x000fe8000c800000 */
[----:B------:R-:W-:Y:S01]  /*4340*/  UIADD3 UR16, UPT, UPT, -UR12, URZ, URZ ;  /* 0x000000ff0c107290 */ /* 0x000fe2000fffe1ff */
[----:B------:R-:W-:Y:S02]  /*4350*/  @!UP0 UMOV UR4, UR11 ;  /* 0x0000000b00048c82 */ /* 0x000fe40008000000 */
[----:B------:R-:W-:Y:S02]  /*4360*/  @!UP0 USHF.R.U32.HI UR4, URZ, UR15, UR4 ;  /* 0x0000000fff048299 */ /* 0x000fe40008011604 */
[----:B------:R-:W-:Y:S02]  /*4370*/  UIMAD UR10, UR13, UR16, UR8 ;  /* 0x000000100d0a72a4 */ /* 0x000fe4000f8e0208 */
[----:B------:R-:W-:Y:S02]  /*4380*/  @!UP0 USEL UR4, UR5, UR4, !UP1 ;  /* 0x0000000405048287 */ /* 0x000fe4000c800000 */
[----:B------:R-:W-:Y:S02]  /*4390*/  UISETP.NE.AND UP1, UPT, UR18, URZ, UPT ;  /* 0x000000ff1200728c */ /* 0x000fe4000bf25270 */
[----:B------:R-:W-:Y:S02]  /*43a0*/  @!UP0 UIMAD UR10, UR9, UR10, UR4 ;  /* 0x0000000a090a82a4 */ /* 0x000fe4000f8e0204 */
[----:B------:R-:W-:Y:S02]  /*43b0*/  @!UP0 UIADD3 UR11, UPT, UPT, UR12, -UR4, URZ ;  /* 0x800000040c0b8290 */ /* 0x000fe4000fffe0ff */
[----:B------:R-:W-:Y:S02]  /*43c0*/  UIADD3 UR9, UPT, UPT, -UR5, URZ, URZ ;  /* 0x000000ff05097290 */ /* 0x000fe4000fffe1ff */
[----:B------:R-:W-:Y:S02]  /*43d0*/  UIADD3 UR4, UPT, UPT, -UR8, URZ, URZ ;  /* 0x000000ff08047290 */ /* 0x000fe4000fffe1ff */
[----:B------:R-:W-:Y:S02]  /*43e0*/  @!UP0 UIMAD UR8, UR11, UR13, UR5 ;  /* 0x0000000d0b0882a4 */ /* 0x000fe4000f8e0205 */
[----:B------:R-:W-:Y:S02]  /*43f0*/  UIMAD UR23, UR21, UR9, UR23 ;  /* 0x00000009151772a4 */ /* 0x000fe4000f8e0217 */
[----:B------:R-:W-:Y:S01]  /*4400*/  UIMAD UR22, UR42, UR4, UR22 ;  /* 0x000000042a1672a4 */ /* 0x000fe2000f8e0216 */
[----:B------:R-:W-:Y:S02]  /*4410*/  @!UP0 UMOV UR5, UR10 ;  /* 0x0000000a00058c82 */ /* 0x000fe40008000000 */
[----:B------:R-:W-:Y:S02]  /*4420*/  UIMAD UR23, UR5, UR21, UR23 ;  /* 0x00000015051772a4 */ /* 0x000fe4000f8e0217 */
[----:B------:R-:W-:Y:S11]  /*4430*/  UIMAD UR22, UR8, UR42, UR22 ;  /* 0x0000002a081672a4 */ /* 0x000ff6000f8e0216 */
[----:B------:R-:W-:Y:S01]  /*4440*/  @!UPT UIADD3 URZ, UPT, UPT, URZ, URZ, URZ ;  /* 0x000000fffffff290 */ /* 0x000fe2000fffe0ff */
.L_x_73:
[----:B------:R-:W2:Y:S01]  /*4450*/  @!UP4 LDCU.128 UR8, c[0x0][0xb10] ;  /* 0x00016200ff08c7ac */ /* 0x000ea20008000c00 */
[----:B------:R-:W-:Y:S04]  /*4460*/  ISETP.NE.U32.AND P0, PT, RZ, UR30, PT ;  /* 0x0000001eff007c0c */ /* 0x000fe8000bf05070 */
[----:B------:R-:W-:Y:S01]  /*4470*/  ISETP.NE.AND.EX P0, PT, RZ, UR31, PT, P0 ;  /* 0x0000001fff007c0c */ /* 0x000fe2000bf05300 */
[----:B------:R-:W4:Y:S01]  /*4480*/  @!UP4 LDCU UR5, c[0x0][0xb0c] ;  /* 0x00016180ff05c7ac */ /* 0x000f220008000800 */
[----:B--2---:R-:W-:Y:S07]  /*4490*/  UIMAD.WIDE.U32 UR16, UR23, UR8, URZ ;  /* 0x00000008171072a5 */ /* 0x004fee000f8e00ff */
[----:B------:R-:W-:Y:S01]  /*44a0*/  @!UP4 UMOV UR4, UR17 ;  /* 0x000000110004cc82 */ /* 0x000fe20008000000 */
[----:B----4-:R-:W-:Y:S02]  /*44b0*/  @!UP4 UISETP.NE.AND UP0, UPT, UR5, 0x1, UPT ;  /* 0x000000010500c88c */ /* 0x010fe4000bf05270 */
[----:B------:R-:W-:Y:S02]  /*44c0*/  @!UP4 USHF.R.U32.HI UR4, URZ, UR9, UR4 ;  /* 0x00000009ff04c299 */ /* 0x000fe40008011604 */
[----:B------:R-:W-:Y:S02]  /*44d0*/  UIMAD.WIDE.U32 UR16, UR22, UR11, URZ ;  /* 0x0000000b161072a5 */ /* 0x000fe4000f8e00ff */
[----:B------:R-:W-:Y:S02]  /*44e0*/  @!UP4 USEL UR8, UR23, UR4, !UP0 ;  /* 0x000000041708c287 */ /* 0x000fe4000c000000 */
[----:B------:R-:W-:Y:S03]  /*44f0*/  @!UP4 UISETP.NE.AND UP0, UPT, UR10, 0x1, UPT ;  /* 0x000000010a00c88c */ /* 0x000fe6000bf05270 */
[----:B------:R-:W-:Y:S02]  /*4500*/  @!UP4 UMOV UR9, UR17 ;  /* 0x000000110009cc82 */ /* 0x000fe40008000000 */
[----:B------:R-:W2:Y:S02]  /*4510*/  @!UP4 LDCU UR4, c[0x0][0xb20] ;  /* 0x00016400ff04c7ac */ /* 0x000ea40008000800 */
[----:B--2---:R-:W-:Y:S04]  /*4520*/  @!UP4 USHF.R.U32.HI UR4, URZ, UR4, UR9 ;  /* 0x00000004ff04c299 */ /* 0x004fe80008011609 */
[----:B------:R-:W-:Y:S04]  /*4530*/  @!UP4 USEL UR9, UR22, UR4, !UP0 ;  /* 0x000000041609c287 */ /* 0x000fe8000c000000 */
[----:B------:R-:W-:Y:S02]  /*4540*/  @!UP4 UIADD3 UR4, UPT, UPT, -UR8, UR9, URZ ;  /* 0x000000090804c290 */ /* 0x000fe4000fffe1ff */
[----:B------:R-:W-:Y:S02]  /*4550*/  @!UP4 UIADD3 UR8, UPT, UPT, UR8, -UR9, URZ ;  /* 0x800000090808c290 */ /* 0x000fe4000fffe0ff */
[----:B------:R-:W-:Y:S02]  /*4560*/  @!UP4 UIMAD UR23, UR4, UR5, UR23 ;  /* 0x000000050417c2a4 */ /* 0x000fe4000f8e0217 */
[----:B------:R-:W-:Y:S01]  /*4570*/  @!UP4 UIMAD UR22, UR8, UR10, UR22 ;  /* 0x0000000a0816c2a4 */ /* 0x000fe2000f8e0216 */
[----:B------:R-:W-:Y:S11]  /*4580*/  BRA.U UP1, `(.L_x_74) ;  /* 0x0000000101107547 */ /* 0x000ff6000b800000 */
[----:B-1----:R-:W-:Y:S04]  /*4590*/  MOV R0, UR37 ;  /* 0x0000002500007c02 */ /* 0x002fe80008000f00 */
[----:B------:R-:W-:Y:S04]  /*45a0*/  SHF.L.U32 R0, R0, 0x1f, RZ ;  /* 0x0000001f00007819 */ /* 0x000fe800000006ff */
[----:B------:R-:W1:Y:S02]  /*45b0*/  SYNCS.PHASECHK.TRANS64.TRYWAIT P1, [UR6+0xa8], R0 ;  /* 0x0000a800ff0075a7 */ /* 0x000e640008021106 */
[----:B-1----:R-:W-:Y:S05]  /*45c0*/  @!P1 BRA `(.L_x_75) ;  /* 0x0000006400649947 */ /* 0x002fea0003800000 */
.L_x_74:
[----:B------:R-:W-:Y:S05]  /*45d0*/  BRA.U !UP5, `(.L_x_76) ;  /* 0x000000010d347547 */ /* 0x000fea000b800000 */
[----:B------:R-:W-:Y:S01]  /*45e0*/  UPLOP3.LUT UP2, UPT, UPT, UPT, UP6, 0x80, 0x8 ;  /* 0x000000000008789c */ /* 0x000fe20003f4f060 */
[----:B-1----:R-:W-:Y:S02]  /*45f0*/  HFMA2 R0, -RZ, RZ, 0, 5.9604644775390625e-08 ;  /* 0x00000001ff007431 */ /* 0x002fe400000001ff */
[----:B------:R-:W-:Y:S03]  /*4600*/  IMAD.MOV.U32 R244, RZ, RZ, 0x1 ;  /* 0x00000001fff47424 */ /* 0x000fe600078e00ff */
[----:B------:R-:W-:Y:S05]  /*4610*/  PLOP3.LUT P1, PT, PT, PT, UP2, 0x80, 0x8 ;  /* 0x000000000008781c */ /* 0x000fea0003f2f028 */
[----:B------:R-:W1:Y:S01]  /*4620*/  @UP2 LDCU.64 UR8, c[0x0][0x888] ;  /* 0x00011100ff0827ac */ /* 0x000e620008000a00 */
[----:B------:R-:W-:Y:S07]  /*4630*/  @UP2 UIMAD UR4, UR36, UR30, URZ ;  /* 0x0000001e240422a4 */ /* 0x000fee000f8e02ff */
[----:B------:R-:W-:Y:S01]  /*4640*/  @!P1 PRMT R244, R0, 0x7610, R244 ;  /* 0x0000761000f49816 */ /* 0x000fe200000000f4 */
[----:B-1----:R-:W-:Y:S03]  /*4650*/  @UP2 UIMAD.WIDE UR8, UR4, 0x4, UR8 ;  /* 0x00000004040828a5 */ /* 0x002fe6000f8e0208 */
[----:B------:R-:W1:Y:S03]  /*4660*/  @!UP2 LDCU UR4, c[0x0][0x880] ;  /* 0x00011000ff04a7ac */ /* 0x000e660008000800 */
[----:B------:R-:W-:Y:S01]  /*4670*/  IMAD.U32 R2, RZ, RZ, UR8 ;  /* 0x00000008ff027e24 */ /* 0x000fe2000f8e00ff */
[----:B------:R-:W-:Y:S05]  /*4680*/  MOV R3, UR9 ;  /* 0x0000000900037c02 */ /* 0x000fea0008000f00 */
[----:B-----5:R2:W5:Y:S02]  /*4690*/  @P1 LDG.E R137, desc[UR52][R2.64] ;  /* 0x0000003402891981 */ /* 0x020564000c1e1900 */
[----:B-12---:R-:W-:Y:S07]  /*46a0*/  @!P1 IMAD.U32 R137, RZ, RZ, UR4 ;  /* 0x00000004ff899e24 */ /* 0x006fee000f8e00ff */
.L_x_76:
[----:B-----5:R-:W-:Y:S01]  /*46b0*/  @!P0 FSETP.EQ.AND P1, PT, R137, RZ, PT ;  /* 0x000000ff8900820b */ /* 0x020fe20003f22000 */
[----:B------:R-:W-:Y:S01]  /*46c0*/  @!UPT UIADD3 URZ, UPT, UPT, URZ, URZ, URZ ;  /* 0x000000fffffff290 */ /* 0x000fe2000fffe0ff */
[----:B------:R-:W-:Y:S11]  /*46d0*/  @!P0 BRA `(.L_x_77) ;  /* 0x0000000000148947 */ /* 0x000ff60003800000 */
[----:B------:R-:W-:Y:S02]  /*46e0*/  LOP3.LUT P0, RZ, R244, 0xff, RZ, 0xc0, !PT ;  /* 0x000000fff4ff7812 */ /* 0x000fe4000780c0ff */
[----:B------:R-:W-:Y:S04]  /*46f0*/  PLOP3.LUT P1, PT, PT, PT, UP2, 0x80, 0x8 ;  /* 0x000000000008781c */ /* 0x000fe80003f2f028 */
[----:B------:R-:W-:Y:S07]  /*4700*/  PLOP3.LUT P1, PT, P1, PT, PT, 0x8, 0x80 ;  /* 0x000000000080781c */ /* 0x000fee0000f2e170 */
[----:B------:R-:W-:Y:S11]  /*4710*/  @P0 FSETP.EQ.AND P1, PT, R137, RZ, PT ;  /* 0x000000ff8900020b */ /* 0x000ff60003f22000 */
[----:B------:R-:W-:Y:S02]  /*4720*/  @!UPT UIADD3 URZ, UPT, UPT, URZ, URZ, URZ ;  /* 0x000000fffffff290 */ /* 0x000fe4000fffe0ff */
.L_x_77:
[----:B------:R-:W-:Y:S01]  /*4730*/  ULEA UR5, UR29, UR6, 0x3 ;  /* 0x000000061d057291 */ /* 0x000fe2000f8e18ff */
[----:B-1----:R-:W-:Y:S02]  /*4740*/  SHF.L.U32 R2, R9, 0x1f, RZ ;  /* 0x0000001f09027819 */ /* 0x002fe400000006ff */
[----:B------:R-:W-:Y:S01]  /*4750*/  ELECT P0, URZ, PT ;  /* 0x0000000000ff782f */ /* 0x000fe20003800000 */
[----:B------:R-:W-:Y:S05]  /*4760*/  VIADD R0, R8, 0x1 ;  /* 0x0000000108007836 */ /* 0x000fea0000000000 */
[----:B------:R-:W1:Y:S02]  /*4770*/  SYNCS.PHASECHK.TRANS64.TRYWAIT P2, [UR5+0x90], R2 ;  /* 0x00009002ff0075a7 */ /* 0x000e640008041105 */
[----:B-1----:R-:W-:Y:S05]  /*4780*/  @!P2 BRA `(.L_x_78) ;  /* 0x00000064000ca947 */ /* 0x002fea0003800000 */
.L_x_158:
[----:B------:R-:W-:Y:S01]  /*4790*/  PLOP3.LUT P0, PT, P1, P0, PT, 0xf2, 0x2f ;  /* 0x00000000002f781c */ /* 0x000fe20000f01e72 */
[----:B------:R-:W-:Y:S01]  /*47a0*/  UIADD3 UR33, UPT, UPT, UR5, 0x80, URZ ;  /* 0x0000008005217890 */ /* 0x000fe2000fffe0ff */
[----:B------:R-:W-:Y:S01]  /*47b0*/  ISETP.NE.AND P1, PT, R0, 0x2, PT ;  /* 0x000000020000780c */ /* 0x000fe20003f25270 */
[----:B------:R-:W-:Y:S01]  /*47c0*/  UMOV UR20, UR36 ;  /* 0x0000002400147c82 */ /* 0x000fe20008000000 */
[----:B------:R-:W-:Y:S01]  /*47d0*/  UMOV UR28, UR36 ;  /* 0x00000024001c7c82 */ /* 0x000fe20008000000 */
[----:B------:R-:W-:Y:S01]  /*47e0*/  UMOV UR12, UR36 ;  /* 0x00000024000c7c82 */ /* 0x000fe20008000000 */
[----:B-1----:R-:W-:Y:S02]  /*47f0*/  SEL R2, RZ, 0x1, P1 ;  /* 0x00000001ff027807 */ /* 0x002fe40000800000 */
[----:B------:R-:W-:Y:S01]  /*4800*/  UMOV UR17, UR33 ;  /* 0x0000002100117c82 */ /* 0x000fe20008000000 */
[----:B------:R-:W-:Y:S01]  /*4810*/  UMOV UR25, UR33 ;  /* 0x0000002100197c82 */ /* 0x000fe20008000000 */
[----:B------:R-:W-:Y:S01]  /*4820*/  UMOV UR9, UR33 ;  /* 0x0000002100097c82 */ /* 0x000fe20008000000 */
[----:B------:R-:W-:Y:S02]  /*4830*/  LOP3.LUT R10, R10, R2, RZ, 0x3c, !PT ;  /* 0x000000020a0a7212 */ /* 0x000fe400078e3cff */
[----:B------:R-:W-:Y:S01]  /*4840*/  VOTEU.ALL UP0, P0 ;  /* 0x0000000000ff7886 */ /* 0x000fe20000000000 */
[----:B------:R-:W-:Y:S04]  /*4850*/  SEL R8, R0, RZ, P1 ;  /* 0x000000ff00087207 */ /* 0x000fe80000800000 */
[----:B------:R-:W-:Y:S02]  /*4860*/  @!UP0 UIADD3 UR56, UP1, UPT, UR50, 0x580, URZ ;  /* 0x0000058032388890 */ /* 0x000fe4000ff3e0ff */
[----:B------:R-:W-:Y:S02]  /*4870*/  @!UP0 UIMAD UR4, UR29, 0x7800, UR6 ;  /* 0x000078001d0488a4 */ /* 0x000fe4000f8e0206 */
[----:B------:R-:W-:Y:S02]  /*4880*/  @!UP0 UIADD3.X UR57, UPT, UPT, URZ, UR51, URZ, UP1, !UPT ;  /* 0x00000033ff398290 */ /* 0x000fe40008ffe4ff */
[----:B------:R-:W-:Y:S02]  /*4890*/  @!UP0 USHF.L.U32 UR35, UR55, 0x6, URZ ;  /* 0x0000000637238899 */ /* 0x000fe400080006ff */
[----:B------:R-:W-:Y:S02]  /*48a0*/  @!UP0 UIMAD UR34, UR54, 0xf0, URZ ;  /* 0x000000f0362288a4 */ /* 0x000fe4000f8e02ff */
[----:B------:R-:W-:Y:S01]  /*48b0*/  @!UP0 UIADD3 UR32, UPT, UPT, UR4, 0x200, URZ ;  /* 0x0000020004208890 */ /* 0x000fe2000fffe0ff */
[----:B------:R-:W-:Y:S01]  /*48c0*/  VOTEU.ALL UP1, P0 ;  /* 0x0000000000ff7886 */ /* 0x000fe20000020000 */
[----:B------:R-:W-:Y:S01]  /*48d0*/  UMOV UR54, 0x0 ;  /* 0x0000000000367882 */ /* 0x000fe20000000000 */
[----:B------:R-:W-:Y:S01]  /*48e0*/  UMOV UR55, 0x10000000 ;  /* 0x1000000000377882 */ /* 0x000fe20000000000 */
[----:B------:R-:W-:Y:S02]  /*48f0*/  @!UP0 UIADD3 UR18, UPT, UPT, UR34, 0x10, URZ ;  /* 0x0000001022128890 */ /* 0x000fe4000fffe0ff */
[----:B------:R-:W-:Y:S03]  /*4900*/  @!UP0 UIADD3 UR16, UPT, UPT, UR4, 0xa00, URZ ;  /* 0x00000a0004108890 */ /* 0x000fe6000fffe0ff */
[----:B------:R1:W-:Y:S01]  /*4910*/  @!UP1 UTMALDG.3D [UR32], [UR56], desc[UR54] ;  /* 0x00003620380095b4 */ /* 0x0003e20008011000 */
[----:B------:R-:W-:Y:S01]  /*4920*/  VOTEU.ALL UP1, P0 ;  /* 0x0000000000ff7886 */ /* 0x000fe20000020000 */
[----:B------:R-:W-:Y:S01]  /*4930*/  UMOV UR19, UR35 ;  /* 0x0000002300137c82 */ /* 0x000fe20008000000 */
[----:B------:R-:W-:Y:S02]  /*4940*/  @!UP0 UIADD3 UR26, UPT, UPT, UR34, 0x20, URZ ;  /* 0x00000020221a8890 */ /* 0x000fe4000fffe0ff */
[----:B------:R-:W-:Y:S01]  /*4950*/  @!UP0 UIADD3 UR24, UPT, UPT, UR4, 0x1200, URZ ;  /* 0x0000120004188890 */ /* 0x000fe2000fffe0ff */
[----:B------:R-:W-:Y:S01]  /*4960*/  UMOV UR27, UR35 ;  /* 0x00000023001b7c82 */ /* 0x000fe20008000000 */
[----:B------:R2:W-:Y:S01]  /*4970*/  @!UP1 UTMALDG.3D [UR16], [UR56], desc[UR54] ;  /* 0x00003610380095b4 */ /* 0x0005e20008011000 */
[----:B------:R-:W-:Y:S01]  /*4980*/  VOTEU.ALL UP1, P0 ;  /* 0x0000000000ff7886 */ /* 0x000fe20000020000 */
[----:B------:R-:W-:Y:S02]  /*4990*/  @!UP0 UIADD3 UR10, UPT, UPT, UR34, 0x30, URZ ;  /* 0x00000030220a8890 */ /* 0x000fe4000fffe0ff */
[----:B------:R-:W-:Y:S01]  /*49a0*/  @!UP0 UIADD3 UR8, UPT, UPT, UR4, 0x1a00, URZ ;  /* 0x00001a0004088890 */ /* 0x000fe2000fffe0ff */
[----:B------:R-:W-:Y:S01]  /*49b0*/  UMOV UR11, UR35 ;  /* 0x00000023000b7c82 */ /* 0x000fe20008000000 */
[----:B------:R-:W-:Y:S01]  /*49c0*/  UIADD3 UR29, UPT, UPT, UR29, 0x1, URZ ;  /* 0x000000011d1d7890 */ /* 0x000fe2000fffe0ff */
[----:B------:R4:W-:Y:S01]  /*49d0*/  @!UP1 UTMALDG.3D [UR24], [UR56], desc[UR54] ;  /* 0x00003618380095b4 */ /* 0x0009e20008011000 */
[----:B------:R-:W-:Y:S05]  /*49e0*/  VOTEU.ALL UP1, P0 ;  /* 0x0000000000ff7886 */ /* 0x000fea0000020000 */
[----:B------:R5:W-:Y:S01]  /*49f0*/  @!UP1 UTMALDG.3D [UR8], [UR56], desc[UR54] ;  /* 0x00003608380095b4 */ /* 0x000be20008011000 */
[----:B------:R-:W-:Y:S01]  /*4a00*/  VOTEU.ALL UP1, P0 ;  /* 0x0000000000ff7886 */ /* 0x000fe20000020000 */
[----:B-1----:R-:W-:Y:S01]  /*4a10*/  UPRMT UR33, UR7, 0x654, UR33 ;  /* 0x0000065407217896 */ /* 0x002fe20008000021 */
[----:B------:R-:W-:Y:S01]  /*4a20*/  UMOV UR36, UR47 ;  /* 0x0000002f00247c82 */ /* 0x000fe20008000000 */
[----:B--2---:R-:W-:Y:S02]  /*4a30*/  @!UP0 UIADD3 UR18, UPT, UPT, UR34, 0x40, URZ ;  /* 0x0000004022128890 */ /* 0x004fe4000fffe0ff */
[----:B------:R-:W-:Y:S02]  /*4a40*/  @!UP0 UIADD3 UR16, UPT, UPT, UR4, 0x2200, URZ ;  /* 0x0000220004108890 */ /* 0x000fe4000fffe0ff */
[----:B----4-:R-:W-:Y:S02]  /*4a50*/  @!UP0 UIADD3 UR26, UPT, UPT, UR34, 0x50, URZ ;  /* 0x00000050221a8890 */ /* 0x010fe4000fffe0ff */
[----:B------:R-:W-:Y:S05]  /*4a60*/  @!UP0 UIADD3 UR24, UPT, UPT, UR4, 0x2a00, URZ ;  /* 0x00002a0004188890 */ /* 0x000fea000fffe0ff */
[----:B------:R1:W-:Y:S01]  /*4a70*/  @!UP1 UTMALDG.3D [UR16], [UR56], desc[UR54] ;  /* 0x00003610380095b4 */ /* 0x0003e20008011000 */
[----:B------:R-:W-:Y:S01]  /*4a80*/  VOTEU.ALL UP1, P0 ;  /* 0x0000000000ff7886 */ /* 0x000fe20000020000 */
[----:B-----5:R-:W-:Y:S02]  /*4a90*/  @!UP0 UIADD3 UR10, UPT, UPT, UR34, 0x60, URZ ;  /* 0x00000060220a8890 */ /* 0x020fe4000fffe0ff */
[----:B------:R-:W-:Y:S02]  /*4aa0*/  @!UP0 UIADD3 UR8, UPT, UPT, UR4, 0x3200, URZ ;  /* 0x0000320004088890 */ /* 0x000fe4000fffe0ff */
[----:B------:R2:W-:Y:S01]  /*4ab0*/  @!UP1 UTMALDG.3D [UR24], [UR56], desc[UR54] ;  /* 0x00003618380095b4 */ /* 0x0005e20008011000 */
[----:B------:R-:W-:Y:S06]  /*4ac0*/  VOTEU.ALL UP1, P0 ;  /* 0x0000000000ff7886 */ /* 0x000fec0000020000 */
[----:B------:R4:W-:Y:S01]  /*4ad0*/  @!UP1 UTMALDG.3D [UR8], [UR56], desc[UR54] ;  /* 0x00003608380095b4 */ /* 0x0009e20008011000 */
[----:B------:R-:W-:Y:S01]  /*4ae0*/  VOTEU.ALL UP1, P0 ;  /* 0x0000000000ff7886 */ /* 0x000fe20000020000 */
[----:B-1----:R-:W-:Y:S02]  /*4af0*/  @!UP0 UIADD3 UR18, UPT, UPT, UR34, 0x70, URZ ;  /* 0x0000007022128890 */ /* 0x002fe4000fffe0ff */
[----:B------:R-:W-:Y:S02]  /*4b00*/  @!UP0 UIADD3 UR16, UPT, UPT, UR4, 0x3a00, URZ ;  /* 0x00003a0004108890 */ /* 0x000fe4000fffe0ff */
[----:B--2---:R-:W-:Y:S02]  /*4b10*/  @!UP0 UIADD3 UR26, UPT, UPT, UR34, 0x80, URZ ;  /* 0x00000080221a8890 */ /* 0x004fe4000fffe0ff */
[----:B------:R-:W-:Y:S05]  /*4b20*/  @!UP0 UIADD3 UR24, UPT, UPT, UR4, 0x4200, URZ ;  /* 0x0000420004188890 */ /* 0x000fea000fffe0ff */
[----:B------:R1:W-:Y:S01]  /*4b30*/  @!UP1 UTMALDG.3D [UR16], [UR56], desc[UR54] ;  /* 0x00003610380095b4 */ /* 0x0003e20008011000 */
[----:B------:R-:W-:Y:S01]  /*4b40*/  VOTEU.ALL UP1, P0 ;  /* 0x0000000000ff7886 */ /* 0x000fe20000020000 */
[----:B----4-:R-:W-:Y:S02]  /*4b50*/  @!UP0 UIADD3 UR10, UPT, UPT, UR34, 0x90, URZ ;  /* 0x00000090220a8890 */ /* 0x010fe4000fffe0ff */
        /* <DEDUP_REMOVED lines=13> */
[----:B------:R-:W-:Y:S01]  /*4c30*/  @!UP1 UTMALDG.3D [UR24], [UR56], desc[UR54] ;  /* 0x00003618380095b4 */ /* 0x000fe20008011000 */
[----:B------:R-:W-:Y:S06]  /*4c40*/  VOTEU.ALL UP1, P0 ;  /* 0x0000000000ff7886 */ /* 0x000fec0000020000 */
[----:B------:R2:W-:Y:S01]  /*4c50*/  @!UP1 UTMALDG.3D [UR8], [UR56], desc[UR54] ;  /* 0x00003608380095b4 */ /* 0x0005e20008011000 */
[----:B------:R-:W-:Y:S02]  /*4c60*/  UPLOP3.LUT UP1, UPT, UPT, UPT, UPT, 0x80, 0x8 ;  /* 0x000000000008789c */ /* 0x000fe40003f2f070 */
[----:B-1----:R-:W-:Y:S02]  /*4c70*/  @!UP0 UIADD3 UR18, UPT, UPT, UR34, 0xd0, URZ ;  /* 0x000000d022128890 */ /* 0x002fe4000fffe0ff */
[----:B------:R-:W-:Y:S02]  /*4c80*/  @!UP0 UIADD3 UR16, UPT, UPT, UR4, 0x6a00, URZ ;  /* 0x00006a0004108890 */ /* 0x000fe4000fffe0ff */
[----:B--2---:R-:W-:Y:S02]  /*4c90*/  @!UP0 UIADD3 UR10, UPT, UPT, UR34, 0xe0, URZ ;  /* 0x000000e0220a8890 */ /* 0x004fe4000fffe0ff */
[----:B------:R-:W-:Y:S01]  /*4ca0*/  @!UP0 UIADD3 UR8, UPT, UPT, UR4, 0x7200, URZ ;  /* 0x0000720004088890 */ /* 0x000fe2000fffe0ff */
[----:B------:R-:W-:Y:S05]  /*4cb0*/  VOTEU.ALL UP0, P0 ;  /* 0x0000000000ff7886 */ /* 0x000fea0000000000 */
[----:B------:R-:W-:Y:S01]  /*4cc0*/  @!UP0 UTMALDG.3D [UR16], [UR56], desc[UR54] ;  /* 0x00003610380085b4 */ /* 0x000fe20008011000 */
[----:B------:R-:W-:Y:S04]  /*4cd0*/  UISETP.NE.AND UP0, UPT, UR29, 0x2, UPT ;  /* 0x000000021d00788c */ /* 0x000fe8000bf05270 */
[----:B------:R-:W-:Y:S02]  /*4ce0*/  USEL UR4, URZ, 0x1, UP0 ;  /* 0x00000001ff047887 */ /* 0x000fe40008000000 */
[----:B------:R-:W-:Y:S02]  /*4cf0*/  USEL UR29, UR29, URZ, UP0 ;  /* 0x000000ff1d1d7287 */ /* 0x000fe40008000000 */
[----:B------:R-:W-:Y:S02]  /*4d00*/  VOTEU.ALL UP0, P0 ;  /* 0x0000000000ff7886 */ /* 0x000fe40000000000 */
[----:B------:R-:W-:Y:S03]  /*4d10*/  LOP3.LUT R9, R9, UR4, RZ, 0x3c, !PT ;  /* 0x0000000409097c12 */ /* 0x000fe6000f8e3cff */
[----:B------:R1:W-:Y:S01]  /*4d20*/  @!UP0 UTMALDG.3D [UR8], [UR56], desc[UR54] ;  /* 0x00003608380085b4 */ /* 0x0003e20008011000 */
[----:B------:R2:W-:Y:S01]  /*4d30*/  @!P0 SYNCS.ARRIVE.TRANS64.RED.A0TR RZ, [UR5+0x80], R11 ;  /* 0x0000800bffff89a7 */ /* 0x0005e20008300405 */
[----:B------:R-:W-:Y:S01]  /*4d40*/  SYNCS.ARRIVE.TRANS64.RED.A1T0 RZ, [UR33], RZ ;  /* 0x000000ffffff79a7 */ /* 0x000fe20008100421 */
[----:B-1----:R-:W-:Y:S02]  /*4d50*/  UIADD3 UR54, UPT, UPT, UR22, UR48, URZ ;  /* 0x0000003016367290 */ /* 0x002fe4000fffe0ff */
[----:B------:R-:W-:Y:S01]  /*4d60*/  UIADD3 UR55, UPT, UPT, UR23, UR49, URZ ;  /* 0x0000003117377290 */ /* 0x000fe2000fffe0ff */
[----:B------:R-:W-:Y:S11]  /*4d70*/  BRA.U UP3, `(.L_x_79) ;  /* 0xfffffff103787547 */ /* 0x000ff6000b83ffff */
[----:B------:R-:W-:Y:S01]  /*4d80*/  UIADD3 UR6, UPT, UPT, UR6, 0x90, URZ ;  /* 0x0000009006067890 */ /* 0x000fe2000fffe0ff */
[----:B------:R-:W-:-:S03]  /*4d90*/  SHF.L.U32 R0, R9, 0x1f, RZ ;  /* 0x0000001f09007819 */ /* 0x000fc600000006ff */
[----:B------:R-:W-:-:S09]  /*4da0*/  ULEA UR4, UR29, UR6, 0x3 ;  /* 0x000000061d047291 */ /* 0x000fd2000f8e18ff */
[----:B------:R-:W1:Y:S02]  /*4db0*/  SYNCS.PHASECHK.TRANS64.TRYWAIT P0, [UR4], R0 ;  /* 0x00000000ff0075a7 */ /* 0x000e640008001104 */
[----:B-1----:R-:W-:Y:S05]  /*4dc0*/  @!P0 BRA `(.L_x_80) ;  /* 0x0000005c00948947 */ /* 0x002fea0003800000 */
.L_x_160:
        /* <DEDUP_REMOVED lines=8> */
.L_x_81:
[----:B-1----:R1:W4:Y:S02]  /*4e50*/  SYNCS.PHASECHK.TRANS64.TRYWAIT P0, [R0+URZ], R2 ;  /* 0x00000002000075a7 */ /* 0x00232400080011ff */
[----:B----4-:R-:W-:Y:S05]  /*4e60*/  @!P0 NANOSLEEP.SYNCS 0x989680 ;  /* 0x009896800000895d */ /* 0x010fea0003900000 */
[----:B------:R-:W4:Y:S02]  /*4e70*/  @!P0 SYNCS.PHASECHK.TRANS64 P0, [R0+URZ], R2 ;  /* 0x00000002000085a7 */ /* 0x000f2400080010ff */
[----:B---34-:R-:W-:Y:S05]  /*4e80*/  @P0 EXIT ;  /* 0x000000000000094d */ /* 0x018fea0003800000 */
[----:B------:R-:W-:Y:S05]  /*4e90*/  BRA `(.L_x_81) ;  /* 0xfffffffc00ec7947 */ /* 0x000fea000383ffff */
.L_x_71:
[----:B------:R-:W-:-:S06]  /*4ea0*/  UISETP.GE.AND UP0, UPT, UR12, 0x4, UPT ;  /* 0x000000040c00788c */ /* 0x000fcc000bf06270 */
[----:B------:R-:W-:-:S13]  /*4eb0*/  PLOP3.LUT P0, PT, PT, PT, UP0, 0x80, 0x8 ;  /* 0x000000000008781c */ /* 0x000fda0003f0f008 */
[----:B-1----:R-:W-:Y:S05]  /*4ec0*/  @!P0 EXIT ;  /* 0x000000000000894d */ /* 0x002fea0003800000 */
[----:B------:R-:W-:Y:S06]  /*4ed0*/  BAR.SYNC.DEFER_BLOCKING 0x6, 0xa0 ;  /* 0x0182800000007b1d */ /* 0x000fec0000010000 */
[----:B------:R-:W-:Y:S01]  /*4ee0*/  UMOV UR4, 0x400 ;  /* 0x0000040000047882 */ /* 0x000fe20000000000 */
[----:B------:R-:W-:Y:S01]  /*4ef0*/  UMOV UR5, URZ ;  /* 0x000000ff00057c82 */ /* 0x000fe20008000000 */
[----:B------:R-:W-:Y:S01]  /*4f00*/  ULEA UR4, UR7, UR4, 0x18 ;  /* 0x0000000407047291 */ /* 0x000fe2000f8ec0ff */
[----:B------:R-:W1:Y:S01]  /*4f10*/  S2R R3, SR_TID.X ;  /* 0x0000000000037919 */ /* 0x000e620000002100 */
[----:B------:R-:W-:Y:S01]  /*4f20*/  MOV R2, UR5 ;  /* 0x0000000500027c02 */ /* 0x000fe20008000f00 */
[----:B------:R-:W-:Y:S01]  /*4f30*/  UMOV UR6, URZ ;  /* 0x000000ff00067c82 */ /* 0x000fe20008000000 */
[----:B------:R-:W-:Y:S01]  /*4f40*/  IMAD.U32 R249, RZ, RZ, UR5 ;  /* 0x00000005fff97e24 */ /* 0x000fe2000f8e00ff */
[----:B------:R-:W2:Y:S01]  /*4f50*/  LDCU UR40, c[0x0][0xb0c] ;  /* 0x00016180ff2877ac */ /* 0x000ea20008000800 */
[----:B------:R-:W-:Y:S01]  /*4f60*/  IMAD.U32 R245, RZ, RZ, UR6 ;  /* 0x00000006fff57e24 */ /* 0x000fe2000f8e00ff */
[----:B------:R-:W-:Y:S01]  /*4f70*/  STL [R1+0x8], R2 ;  /* 0x0000080201007387 */ /* 0x000fe20000100800 */
[----:B------:R-:W3:Y:S01]  /*4f80*/  LDCU UR37, c[0x0][0xb30] ;  /* 0x00016600ff2577ac */ /* 0x000ee20008000800 */
[----:B------:R-:W4:Y:S02]  /*4f90*/  LDCU.64 UR50, c[0x0][0x888] ;  /* 0x00011100ff3277ac */ /* 0x000f240008000a00 */
[----:B------:R-:W2:Y:S01]  /*4fa0*/  LDS R16, [UR4+0x160] ;  /* 0x00016004ff107984 */ /* 0x000ea20008000800 */
[----:B------:R-:W-:Y:S01]  /*4fb0*/  UMOV UR4, 0x1 ;  /* 0x0000000100047882 */ /* 0x000fe20000000000 */
[----:B------:R-:W1:Y:S01]  /*4fc0*/  LDCU.64 UR38, c[0x0][0xb28] ;  /* 0x00016500ff2677ac */ /* 0x000e620008000a00 */
[----:B------:R-:W-:Y:S01]  /*4fd0*/  MOV R250, UR4 ;  /* 0x0000000400fa7c02 */ /* 0x000fe20008000f00 */
[----:B------:R-:W-:Y:S01]  /*4fe0*/  UMOV UR4, URZ ;  /* 0x000000ff00047c82 */ /* 0x000fe20008000000 */
[----:B------:R-:W2:Y:S01]  /*4ff0*/  LDCU.128 UR44, c[0x0][0xb10] ;  /* 0x00016200ff2c77ac */ /* 0x000ea20008000c00 */
[----:B------:R-:W-:Y:S01]  /*5000*/  MOV R248, UR4 ;  /* 0x0000000400f87c02 */ /* 0x000fe20008000f00 */
[----:B------:R-:W-:Y:S01]  /*5010*/  UMOV UR43, URZ ;  /* 0x000000ff002b7c82 */ /* 0x000fe20008000000 */
[----:B------:R-:W-:Y:S01]  /*5020*/  UMOV UR15, URZ ;  /* 0x000000ff000f7c82 */ /* 0x000fe20008000000 */
[----:B-1----:R-:W-:-:S05]  /*5030*/  IMAD.U32 R0, R3, 0x10000, RZ ;  /* 0x0001000003007824 */ /* 0x002fca00078e00ff */
[----:B------:R-:W-:-:S05]  /*5040*/  LOP3.LUT R0, R0, 0x600000, RZ, 0xc0, !PT ;  /* 0x0060000000007812 */ /* 0x000fca00078ec0ff */
[----:B--2---:R-:W-:Y:S01]  /*5050*/  IMAD.IADD R16, R16, 0x1, R0 ;  /* 0x0000000110107824 */ /* 0x004fe200078e0200 */
[----:B------:R-:W-:-:S05]  /*5060*/  MOV R0, UR4 ;  /* 0x0000000400007c02 */ /* 0x000fca0008000f00 */
[----:B---34-:R1:W-:Y:S02]  /*5070*/  STL [R1+0x4], R0 ;  /* 0x0000040001007387 */ /* 0x0183e40000100800 */
.L_x_115:
[----:B------:R-:W2:Y:S01]  /*5080*/  S2UR UR56, SR_CgaCtaId ;  /* 0x00000000003879c3 */ /* 0x000ea20000008800 */
[----:B------:R-:W-:Y:S01]  /*5090*/  R2UR UR5, R248 ;  /* 0x00000000f80572ca */ /* 0x000fe200000e0000 */
[----:B------:R-:W-:Y:S11]  /*50a0*/  UMOV UR57, 0x400 ;  /* 0x0000040000397882 */ /* 0x000ff60000000000 */
[----:B------:R-:W-:Y:S01]  /*50b0*/  @!UPT UIADD3 URZ, UPT, UPT, URZ, URZ, URZ ;  /* 0x000000fffffff290 */ /* 0x000fe2000fffe0ff */
[----:B-1----:R-:W-:Y:S05]  /*50c0*/  IMAD.U32 R0, RZ, RZ, UR5 ;  /* 0x00000005ff007e24 */ /* 0x002fea000f8e00ff */
[----:B------:R-:W-:Y:S01]  /*50d0*/  SHF.L.U32 R0, R0, 0x1f, RZ ;  /* 0x0000001f00007819 */ /* 0x000fe200000006ff */
[----:B--2---:R-:W-:Y:S04]  /*50e0*/  ULEA UR57, UR56, UR57, 0x18 ;  /* 0x0000003938397291 */ /* 0x004fe8000f8ec0ff */
[----:B------:R-:W-:Y:S09]  /*50f0*/  ULEA UR4, UR15, UR57, 0x3 ;  /* 0x000000390f047291 */ /* 0x000ff2000f8e18ff */
[----:B------:R-:W1:Y:S02]  /*5100*/  SYNCS.PHASECHK.TRANS64.TRYWAIT P0, [UR4+0xb0], R0 ;  /* 0x0000b000ff0075a7 */ /* 0x000e640008001104 */
[----:B-1---5:R-:W-:Y:S05]  /*5110*/  @!P0 BRA `(.L_x_82) ;  /* 0x0000005800d88947 */ /* 0x022fea0003800000 */
.L_x_162:
[----:B------:R-:W-:Y:S02]  /*5120*/  ULEA UR5, UR15, UR57, 0x4 ;  /* 0x000000390f057291 */ /* 0x000fe4000f8e20ff */
[----:B------:R-:W-:Y:S01]  /*5130*/  UIADD3 UR4, UPT, UPT, UR4, 0xc0, URZ ;  /* 0x000000c004047890 */ /* 0x000fe2000fffe0ff */
[----:B------:R-:W2:Y:S03]  /*5140*/  LDCU UR6, c[0x0][0xb24] ;  /* 0x00016480ff0677ac */ /* 0x000ea60008000800 */
[----:B------:R-:W-:Y:S03]  /*5150*/  UPRMT UR4, URZ, 0x654, UR4 ;  /* 0x00000654ff047896 */ /* 0x000fe60008000004 */
[----:B------:R-:W3:Y:S01]  /*5160*/  LDS.128 R4, [UR5+0x140] ;  /* 0x00014005ff047984 */ /* 0x000ee20008000c00 */
[----:B------:R-:W-:Y:S01]  /*5170*/  @!PT LDS RZ, [RZ] ;  /* 0x00000000fffff984 */ /* 0x000fe20000000800 */
[----:B------:R-:W-:Y:S01]  /*5180*/  @!PT LDS RZ, [RZ] ;  /* 0x00000000fffff984 */ /* 0x000fe20000000800 */
[----:B------:R-:W-:Y:S01]  /*5190*/  @!PT LDS RZ, [RZ] ;  /* 0x00000000fffff984 */ /* 0x000fe20000000800 */
[----:B------:R-:W-:Y:S01]  /*51a0*/  @!PT LDS RZ, [RZ] ;  /* 0x00000000fffff984 */ /* 0x000fe20000000800 */
[----:B------:R4:W-:Y:S07]  /*51b0*/  MEMBAR.ALL.CTA ;  /* 0x0000000000007992 */ /* 0x0009ee0000008000 */
[----:B----4-:R-:W4:Y:S02]  /*51c0*/  FENCE.VIEW.ASYNC.S ;  /* 0x00000000000073c6 */ /* 0x010f240000000000 */
[----:B----4-:R-:W-:Y:S01]  /*51d0*/  SYNCS.ARRIVE.TRANS64.RED.A1T0 RZ, [UR4], RZ ;  /* 0x000000ffffff79a7 */ /* 0x010fe20008100404 */
[----:B---3--:R-:W-:Y:S11]  /*51e0*/  LOP3.LUT P0, RZ, R6, 0x1, RZ, 0xc0, !PT ;  /* 0x0000000106ff7812 */ /* 0x008ff6000780c0ff */
[----:B------:R-:W-:Y:S02]  /*51f0*/  @!UPT UIADD3 URZ, UPT, UPT, URZ, URZ, URZ ;  /* 0x000000fffffff290 */ /* 0x000fe4000fffe0ff */
[----:B------:R-:W-:Y:S01]  /*5200*/  VOTEU.ANY UP0, P0 ;  /* 0x0000000000ff7886 */ /* 0x000fe20000000100 */
[----:B------:R-:W-:Y:S01]  /*5210*/  PLOP3.LUT P3, PT, PT, PT, UP0, 0x80, 0x8 ;  /* 0x000000000008781c */ /* 0x000fe20003f6f008 */
[----:B------:R-:W-:Y:S01]  /*5220*/  UP2UR UR5, UPR, URZ, 0x1 ;  /* 0x00000001ff057883 */ /* 0x000fe20008000000 */
[----:B------:R-:W-:Y:S02]  /*5230*/  PLOP3.LUT P1, PT, PT, PT, UP0, 0x80, 0x8 ;  /* 0x000000000008781c */ /* 0x000fe40003f2f008 */
[----:B------:R-:W-:Y:S02]  /*5240*/  PLOP3.LUT P2, PT, PT, PT, UP0, 0x80, 0x8 ;  /* 0x000000000008781c */ /* 0x000fe40003f4f008 */
[----:B------:R-:W-:Y:S01]  /*5250*/  PLOP3.LUT P0, PT, PT, PT, UP0, 0x80, 0x8 ;  /* 0x000000000008781c */ /* 0x000fe20003f0f008 */
[----:B--2---:R-:W-:Y:S01]  /*5260*/  UISETP.GE.AND UP0, UPT, UR6, 0x1, UPT ;  /* 0x000000010600788c */ /* 0x004fe2000bf06270 */
[----:B------:R-:W-:Y:S05]  /*5270*/  IMAD.U32 R251, RZ, RZ, UR5 ;  /* 0x00000005fffb7e24 */ /* 0x000fea000f8e00ff */
[----:B-1----:R-:W-:Y:S02]  /*5280*/  @P3 MOV R2, R4 ;  /* 0x0000000400023202 */ /* 0x002fe40000000f00 */
[----:B------:R-:W-:Y:S02]  /*5290*/  @P1 LOP3.LUT R0, R5, 0xffff, RZ, 0xc0, !PT ;  /* 0x0000ffff05001812 */ /* 0x000fe400078ec0ff */
[----:B------:R-:W-:Y:S02]  /*52a0*/  @P2 R2UR UR42, R2 ;  /* 0x00000000022a22ca */ /* 0x000fe400000e0000 */
[----:B------:R-:W-:Y:S01]  /*52b0*/  @P0 R2UR UR41, R0 ;  /* 0x00000000002902ca */ /* 0x000fe200000e0000 */
[----:B------:R-:W-:Y:S03]  /*52c0*/  @!UPT UIADD3 URZ, UPT, UPT, URZ, URZ, URZ ;  /* 0x000000fffffff290 */ /* 0x000fe6000fffe0ff */
[----:B------:R-:W-:Y:S11]  /*52d0*/  BRA.U !UP0, `(.L_x_83) ;  /* 0x0000000108cc7547 */ /* 0x000ff6000b800000 */
[----:B------:R-:W1:Y:S01]  /*52e0*/  LDCU UR7, c[0x0][0xb20] ;  /* 0x00016400ff0777ac */ /* 0x000e620008000800 */
[----:B------:R-:W2:Y:S01]  /*52f0*/  LDCU UR9, c[0x0][0x370] ;  /* 0x00006e00ff0977ac */ /* 0x000ea20008000800 */
[----:B------:R-:W3:Y:S01]  /*5300*/  LDCU UR4, c[0x0][0x374] ;  /* 0x00006e80ff0477ac */ /* 0x000ee20008000800 */
[----:B------:R-:W-:Y:S02]  /*5310*/  UISETP.NE.AND UP0, UPT, UR46, 0x1, UPT ;  /* 0x000000012e00788c */ /* 0x000fe4000bf05270 */
[----:B------:R-:W-:Y:S02]  /*5320*/  UISETP.NE.AND UP1, UPT, UR40, 0x1, UPT ;  /* 0x000000012800788c */ /* 0x000fe4000bf25270 */
[----:B------:R-:W-:Y:S02]  /*5330*/  UIMAD.WIDE.U32 UR10, UR41, UR47, URZ ;  /* 0x0000002f290a72a5 */ /* 0x000fe4000f8e00ff */
[----:B------:R-:W-:Y:S02]  /*5340*/  UIMAD.WIDE.U32 UR12, UR42, UR44, URZ ;  /* 0x0000002c2a0c72a5 */ /* 0x000fe4000f8e00ff */
[----:B------:R-:W-:Y:S02]  /*5350*/  UISETP.NE.AND UP2, UPT, UR6, 0x1, UPT ;  /* 0x000000010600788c */ /* 0x000fe4000bf45270 */
[----:B--2---:R-:W-:Y:S01]  /*5360*/  UIMAD.WIDE.U32 UR16, UR9, UR44, URZ ;  /* 0x0000002c091072a5 */ /* 0x004fe2000f8e00ff */
[----:B------:R-:W-:Y:S01]  /*5370*/  UMOV UR10, UR11 ;  /* 0x0000000b000a7c82 */ /* 0x000fe20008000000 */
[----:B---3--:R-:W-:Y:S02]  /*5380*/  UIMAD.WIDE.U32 UR18, UR4, UR47, URZ ;  /* 0x0000002f041272a5 */ /* 0x008fe4000f8e00ff */
[----:B-1----:R-:W-:Y:S03]  /*5390*/  USHF.R.U32.HI UR10, URZ, UR7, UR10 ;  /* 0x00000007ff0a7299 */ /* 0x002fe6000801160a */
[----:B------:R-:W-:Y:S02]  /*53a0*/  UMOV UR16, UR17 ;  /* 0x0000001100107c82 */ /* 0x000fe40008000000 */
[----:B------:R-:W-:Y:S02]  /*53b0*/  @UP1 USHF.R.U32.HI UR9, URZ, UR45, UR16 ;  /* 0x0000002dff091299 */ /* 0x000fe40008011610 */
[----:B------:R-:W-:Y:S01]  /*53c0*/  USEL UR10, UR41, UR10, !UP0 ;  /* 0x0000000a290a7287 */ /* 0x000fe2000c000000 */
[----:B------:R-:W-:Y:S02]  /*53d0*/  UMOV UR5, UR19 ;  /* 0x0000001300057c82 */ /* 0x000fe40008000000 */
[----:B------:R-:W-:Y:S03]  /*53e0*/  @UP0 USHF.R.U32.HI UR4, URZ, UR7, UR5 ;  /* 0x00000007ff040299 */ /* 0x000fe60008011605 */
[----:B------:R-:W-:Y:S01]  /*53f0*/  UMOV UR7, UR13 ;  /* 0x0000000d00077c82 */ /* 0x000fe20008000000 */
[----:B------:R-:W-:Y:S02]  /*5400*/  UIMAD.WIDE.U32 UR16, UR4, UR38, URZ ;  /* 0x00000026041072a5 */ /* 0x000fe4000f8e00ff */
[----:B------:R-:W-:Y:S02]  /*5410*/  UIMAD.WIDE.U32 UR12, UR9, UR38, URZ ;  /* 0x00000026090c72a5 */ /* 0x000fe4000f8e00ff */
[----:B------:R-:W-:Y:S03]  /*5420*/  USHF.R.U32.HI UR7, URZ, UR45, UR7 ;  /* 0x0000002dff077299 */ /* 0x000fe60008011607 */
[----:B------:R-:W-:Y:S02]  /*5430*/  UMOV UR5, UR17 ;  /* 0x0000001100057c82 */ /* 0x000fe40008000000 */
[----:B------:R-:W-:Y:S02]  /*5440*/  @UP2 USHF.R.U32.HI UR4, URZ, UR39, UR5 ;  /* 0x00000027ff042299 */ /* 0x000fe40008011605 */
[----:B------:R-:W-:Y:S02]  /*5450*/  USEL UR5, UR42, UR7, !UP1 ;  /* 0x000000072a057287 */ /* 0x000fe4000c800000 */
[----:B------:R-:W-:Y:S02]  /*5460*/  UIMAD UR4, UR6, UR4, URZ ;  /* 0x00000004060472a4 */ /* 0x000fe4000f8e02ff */
[----:B------:R-:W-:Y:S02]  /*5470*/  UIADD3 UR8, UPT, UPT, -UR5, URZ, URZ ;  /* 0x000000ff05087290 */ /* 0x000fe4000fffe1ff */
[----:B------:R-:W-:Y:S02]  /*5480*/  UISETP.GE.AND UP0, UPT, UR10, UR4, UPT ;  /* 0x000000040a00728c */ /* 0x000fe4000bf06270 */
[----:B------:R-:W-:Y:S01]  /*5490*/  UIMAD UR42, UR40, UR8, UR42 ;  /* 0x00000008282a72a4 */ /* 0x000fe2000f8e022a */
[----:B------:R-:W-:Y:S02]  /*54a0*/  UMOV UR12, UR13 ;  /* 0x0000000d000c7c82 */ /* 0x000fe40008000000 */
[----:B------:R-:W-:Y:S02]  /*54b0*/  @UP2 USHF.R.U32.HI UR9, URZ, UR39, UR12 ;  /* 0x00000027ff092299 */ /* 0x000fe4000801160c */
[----:B------:R-:W-:Y:S02]  /*54c0*/  UIMAD.WIDE.U32 UR12, UR10, UR38, URZ ;  /* 0x000000260a0c72a5 */ /* 0x000fe4000f8e00ff */
[----:B------:R-:W-:Y:S04]  /*54d0*/  UIMAD UR7, UR6, UR9, URZ ;  /* 0x00000009060772a4 */ /* 0x000fe8000f8e02ff */
[----:B------:R-:W-:Y:S01]  /*54e0*/  UISETP.GE.OR UP0, UPT, UR5, UR7, UP0 ;  /* 0x000000070500728c */ /* 0x000fe20008706670 */
[----:B------:R-:W-:Y:S01]  /*54f0*/  UMOV UR4, UR13 ;  /* 0x0000000d00047c82 */ /* 0x000fe20008000000 */
[----:B------:R-:W-:Y:S02]  /*5500*/  UIMAD.WIDE.U32 UR12, UR5, UR38, URZ ;  /* 0x00000026050c72a5 */ /* 0x000fe4000f8e00ff */
[----:B------:R-:W-:Y:S04]  /*5510*/  USHF.R.U32.HI UR4, URZ, UR39, UR4 ;  /* 0x00000027ff047299 */ /* 0x000fe80008011604 */
[----:B------:R-:W-:Y:S03]  /*5520*/  USEL UR14, UR10, UR4, !UP2 ;  /* 0x000000040a0e7287 */ /* 0x000fe6000d000000 */
[----:B------:R-:W-:Y:S01]  /*5530*/  @!UP0 UMOV UR4, UR13 ;  /* 0x0000000d00048c82 */ /* 0x000fe20008000000 */
[----:B------:R-:W-:Y:S02]  /*5540*/  UIADD3 UR7, UPT, UPT, -UR14, URZ, URZ ;  /* 0x000000ff0e077290 */ /* 0x000fe4000fffe1ff */
[----:B------:R-:W-:Y:S02]  /*5550*/  @!UP0 USHF.R.U32.HI UR4, URZ, UR39, UR4 ;  /* 0x00000027ff048299 */ /* 0x000fe40008011604 */
[----:B------:R-:W-:Y:S02]  /*5560*/  UIMAD UR11, UR6, UR7, UR10 ;  /* 0x00000007060b72a4 */ /* 0x000fe4000f8e020a */
[----:B------:R-:W-:Y:S02]  /*5570*/  @!UP0 USEL UR4, UR5, UR4, !UP2 ;  /* 0x0000000405048287 */ /* 0x000fe4000d000000 */
[----:B------:R-:W-:Y:S02]  /*5580*/  UIADD3 UR7, UPT, UPT, -UR10, URZ, URZ ;  /* 0x000000ff0a077290 */ /* 0x000fe4000fffe1ff */
[----:B------:R-:W-:Y:S02]  /*5590*/  @!UP0 UIMAD UR9, UR9, UR11, UR4 ;  /* 0x0000000b090982a4 */ /* 0x000fe4000f8e0204 */
[----:B------:R-:W-:Y:S02]  /*55a0*/  @!UP0 UIADD3 UR4, UPT, UPT, UR14, -UR4, URZ ;  /* 0x800000040e048290 */ /* 0x000fe4000fffe0ff */
[----:B------:R-:W-:Y:S02]  /*55b0*/  UIMAD UR41, UR46, UR7, UR41 ;  /* 0x000000072e2972a4 */ /* 0x000fe4000f8e0229 */
[----:B------:R-:W-:Y:S03]  /*55c0*/  @!UP0 UIMAD UR10, UR4, UR6, UR5 ;  /* 0x00000006040a82a4 */ /* 0x000fe6000f8e0205 */
[----:B------:R-:W-:Y:S02]  /*55d0*/  @!UP0 UMOV UR5, UR9 ;  /* 0x0000000900058c82 */ /* 0x000fe40008000000 */
[----:B------:R-:W-:Y:S02]  /*55e0*/  UIMAD UR42, UR5, UR40, UR42 ;  /* 0x00000028052a72a4 */ /* 0x000fe4000f8e022a */
[----:B------:R-:W-:Y:S11]  /*55f0*/  UIMAD UR41, UR10, UR46, UR41 ;  /* 0x0000002e0a2972a4 */ /* 0x000ff6000f8e0229 */
[----:B------:R-:W-:Y:S01]  /*5600*/  @!UPT UIADD3 URZ, UPT, UPT, URZ, URZ, URZ ;  /* 0x000000fffffff290 */ /* 0x000fe2000fffe0ff */
.L_x_83:
[----:B------:R-:W-:Y:S01]  /*5610*/  UISETP.NE.AND UP0, UPT, UR37, 0x1, UPT ;  /* 0x000000012500788c */ /* 0x000fe2000bf05270 */
[----:B------:R-:W-:Y:S02]  /*5620*/  R2UR UR4, R251 ;  /* 0x00000000fb0472ca */ /* 0x000fe400000e0000 */
[----:B------:R-:W-:Y:S08]  /*5630*/  R2UR UR14, R252 ;  /* 0x00000000fc0e72ca */ /* 0x000ff000000e0000 */
[----:B------:R-:W1:Y:S03]  /*5640*/  @!UP0 LDCU.128 UR8, c[0x0][0xb10] ;  /* 0x00016200ff0887ac */ /* 0x000e660008000c00 */
[----:B------:R-:W-:Y:S01]  /*5650*/  UISETP.NE.AND UP1, UPT, UR4, URZ, UPT ;  /* 0x000000ff0400728c */ /* 0x000fe2000bf25270 */
[----:B------:R-:W2:Y:S01]  /*5660*/  @!UP0 LDCU UR5, c[0x0][0xb0c] ;  /* 0x00016180ff0587ac */ /* 0x000ea20008000800 */
[----:B------:R-:W3:Y:S04]  /*5670*/  @!UP0 LDCU UR4, c[0x0][0xb20] ;  /* 0x00016400ff0487ac */ /* 0x000ee80008000800 */
[----:B------:R-:W-:Y:S02]  /*5680*/  PLOP3.LUT P1, PT, PT, PT, UP1, 0x80, 0x8 ;  /* 0x000000000008781c */ /* 0x000fe40003f2f018 */
[----:B------:R-:W-:Y:S01]  /*5690*/  PLOP3.LUT P0, PT, PT, PT, UP1, 0x80, 0x8 ;  /* 0x000000000008781c */ /* 0x000fe20003f0f018 */
[----:B-1----:R-:W-:Y:S02]  /*56a0*/  UIMAD.WIDE.U32 UR6, UR42, UR8, URZ ;  /* 0x000000082a0672a5 */ /* 0x002fe4000f8e00ff */
[----:B------:R-:W-:Y:S02]  /*56b0*/  UIMAD.WIDE.U32 UR12, UR41, UR11, URZ ;  /* 0x0000000b290c72a5 */ /* 0x000fe4000f8e00ff */
[----:B------:R-:W-:Y:S03]  /*56c0*/  @!UP0 UISETP.NE.AND UP1, UPT, UR10, 0x1, UPT ;  /* 0x000000010a00888c */ /* 0x000fe6000bf25270 */
[----:B------:R-:W-:Y:S02]  /*56d0*/  @!UP0 UMOV UR6, UR7 ;  /* 0x0000000700068c82 */ /* 0x000fe40008000000 */
[----:B------:R-:W-:Y:S01]  /*56e0*/  @!UP0 USHF.R.U32.HI UR6, URZ, UR9, UR6 ;  /* 0x00000009ff068299 */ /* 0x000fe20008011606 */
[----:B------:R-:W-:Y:S01]  /*56f0*/  @P1 SHF.R.U32.HI R4, RZ, 0x10, R5 ;  /* 0x00000010ff041819 */ /* 0x000fe20000011605 */
[----:B--2---:R-:W-:Y:S01]  /*5700*/  @!UP0 UISETP.NE.AND UP2, UPT, UR5, 0x1, UPT ;  /* 0x000000010500888c */ /* 0x004fe2000bf45270 */
[----:B------:R-:W-:Y:S02]  /*5710*/  @!UP0 UMOV UR7, UR13 ;  /* 0x0000000d00078c82 */ /* 0x000fe40008000000 */
[----:B------:R-:W-:Y:S01]  /*5720*/  @P0 R2UR UR14, R4 ;  /* 0x00000000040e02ca */ /* 0x000fe200000e0000 */
[----:B---3--:R-:W-:Y:S02]  /*5730*/  @!UP0 USHF.R.U32.HI UR4, URZ, UR4, UR7 ;  /* 0x00000004ff048299 */ /* 0x008fe40008011607 */
[----:B------:R-:W-:Y:S02]  /*5740*/  @!UP0 USEL UR7, UR42, UR6, !UP2 ;  /* 0x000000062a078287 */ /* 0x000fe4000d000000 */
[----:B------:R-:W-:Y:S04]  /*5750*/  @!UP0 USEL UR6, UR41, UR4, !UP1 ;  /* 0x0000000429068287 */ /* 0x000fe8000c800000 */
[----:B------:R-:W-:Y:S02]  /*5760*/  @!UP0 UIADD3 UR4, UPT, UPT, -UR7, UR6, URZ ;  /* 0x0000000607048290 */ /* 0x000fe4000fffe1ff */
[----:B------:R-:W-:Y:S02]  /*5770*/  @!UP0 UIADD3 UR6, UPT, UPT, UR7, -UR6, URZ ;  /* 0x8000000607068290 */ /* 0x000fe4000fffe0ff */
[----:B------:R-:W-:Y:S01]  /*5780*/  @!UP0 UIMAD UR42, UR4, UR5, UR42 ;  /* 0x00000005042a82a4 */ /* 0x000fe2000f8e022a */
[----:B------:R-:W-:Y:S01]  /*5790*/  IMAD.U32 R252, RZ, RZ, UR14 ;  /* 0x0000000efffc7e24 */ /* 0x000fe2000f8e00ff */
[----:B------:R-:W-:Y:S02]  /*57a0*/  UIADD3 UR4, UPT, UPT, UR15, 0x1, URZ ;  /* 0x000000010f047890 */ /* 0x000fe4000fffe0ff */
[----:B------:R-:W-:Y:S02]  /*57b0*/  UIADD3 UR7, UPT, UPT, UR57, 0x200, URZ ;  /* 0x0000020039077890 */ /* 0x000fe4000fffe0ff */
[----:B------:R-:W-:Y:S02]  /*57c0*/  @!UP0 UIMAD UR41, UR6, UR10, UR41 ;  /* 0x0000000a062982a4 */ /* 0x000fe4000f8e0229 */
[----:B------:R-:W-:Y:S01]  /*57d0*/  IMAD.U32 R0, RZ, RZ, UR4 ;  /* 0x00000004ff007e24 */ /* 0x000fe2000f8e00ff */
[----:B------:R-:W-:Y:S04]  /*57e0*/  ULOP3.LUT UP0, URZ, UR7, 0x90, URZ, 0xc0, !UPT ;  /* 0x0000009007ff7892 */ /* 0x000fe8000f80c0ff */
[----:B------:R1:W-:Y:S05]  /*57f0*/  STL [R1+0xc], R0 ;  /* 0x00000c0001007387 */ /* 0x0003ea0000100800 */
[----:B------:R-:W-:Y:S05]  /*5800*/  BRA.U !UP0, `(.L_x_84) ;  /* 0x00000001087c7547 */ /* 0x000fea000b800000 */
[----:B------:R-:W2:Y:S01]  /*5810*/  LDCU.64 UR8, c[0x4][0x80] ;  /* 0x01001000ff0877ac */ /* 0x000ea20008000a00 */
[----:B------:R-:W-:Y:S01]  /*5820*/  MOV R17, 0x0 ;  /* 0x0000000000117802 */ /* 0x000fe20000000f00 */
[----:B------:R-:W-:Y:S02]  /*5830*/  HFMA2 R12, -RZ, RZ, 0, 5.9604644775390625e-08 ;  /* 0x00000001ff0c7431 */ /* 0x000fe400000001ff */
[----:B------:R-:W-:Y:S01]  /*5840*/  IMAD.MOV.U32 R8, RZ, RZ, 0x70 ;  /* 0x00000070ff087424 */ /* 0x000fe200078e00ff */
[----:B------:R3:W4:Y:S01]  /*5850*/  LDC.64 R2, c[0x4][R17] ;  /* 0x0100000011027b82 */ /* 0x0007220000000a00 */
[----:B------:R-:W1:Y:S01]  /*5860*/  LDCU.64 UR6, c[0x4][0x88] ;  /* 0x01001100ff0677ac */ /* 0x000e620008000a00 */
[----:B------:R-:W-:Y:S01]  /*5870*/  IMAD.MOV.U32 R13, RZ, RZ, RZ ;  /* 0x000000ffff0d7224 */ /* 0x000fe200078e00ff */
[----:B------:R-:W1:Y:S01]  /*5880*/  LDCU.64 UR4, c[0x4][0x8] ;  /* 0x01000100ff0477ac */ /* 0x000e620008000a00 */
[----:B--2---:R-:W-:Y:S01]  /*5890*/  MOV R5, UR9 ;  /* 0x0000000900057c02 */ /* 0x004fe20008000f00 */
[----:B------:R-:W-:Y:S01]  /*58a0*/  IMAD.U32 R4, RZ, RZ, UR8 ;  /* 0x00000008ff047e24 */ /* 0x000fe2000f8e00ff */
[----:B-1----:R-:W-:Y:S01]  /*58b0*/  MOV R7, UR7 ;  /* 0x0000000700077c02 */ /* 0x002fe20008000f00 */
[----:B------:R-:W-:Y:S01]  /*58c0*/  IMAD.U32 R6, RZ, RZ, UR6 ;  /* 0x00000006ff067e24 */ /* 0x000fe2000f8e00ff */
[----:B------:R-:W-:Y:S01]  /*58d0*/  MOV R11, UR5 ;  /* 0x00000005000b7c02 */ /* 0x000fe20008000f00 */
[----:B------:R-:W-:Y:S02]  /*58e0*/  IMAD.U32 R10, RZ, RZ, UR4 ;  /* 0x00000004ff0a7e24 */ /* 0x000fe4000f8e00ff */
[----:B------:R-:W-:Y:S07]  /*58f0*/  LEPC R20, `(.L_x_85) ;  /* 0x000000001014794e */ /* 0x000fee0000000000 */
[----:B---345:R-:W-:Y:S05]  /*5900*/  CALL.ABS.NOINC R2 ;  /* 0x0000000002007343 */ /* 0x038fea0003c00000 */
.L_x_85:
[----:B------:R-:W1:Y:S01]  /*5910*/  LDCU.64 UR8, c[0x4][0x80] ;  /* 0x01001000ff0877ac */ /* 0x000e620008000a00 */
[----:B------:R2:W3:Y:S01]  /*5920*/  LDC.64 R2, c[0x4][R17] ;  /* 0x0100000011027b82 */ /* 0x0004e20000000a00 */
[----:B------:R-:W-:Y:S02]  /*5930*/  HFMA2 R12, -RZ, RZ, 0, 5.9604644775390625e-08 ;  /* 0x00000001ff0c7431 */ /* 0x000fe400000001ff */
[----:B------:R-:W-:Y:S02]  /*5940*/  IMAD.MOV.U32 R8, RZ, RZ, 0x70 ;  /* 0x00000070ff087424 */ /* 0x000fe400078e00ff */
[----:B------:R-:W-:Y:S01]  /*5950*/  IMAD.MOV.U32 R13, RZ, RZ, RZ ;  /* 0x000000ffff0d7224 */ /* 0x000fe200078e00ff */
[----:B------:R-:W4:Y:S01]  /*5960*/  LDCU.64 UR6, c[0x4][0x88] ;  /* 0x01001100ff0677ac */ /* 0x000f220008000a00 */
[----:B------:R-:W5:Y:S01]  /*5970*/  LDCU.64 UR4, c[0x4][0x8] ;  /* 0x01000100ff0477ac */ /* 0x000f620008000a00 */
[----:B-1----:R-:W-:Y:S02]  /*5980*/  MOV R4, UR8 ;  /* 0x0000000800047c02 */ /* 0x002fe40008000f00 */
[----:B------:R-:W-:Y:S02]  /*5990*/  MOV R5, UR9 ;  /* 0x0000000900057c02 */ /* 0x000fe40008000f00 */
[----:B----4-:R-:W-:Y:S01]  /*59a0*/  MOV R7, UR7 ;  /* 0x0000000700077c02 */ /* 0x010fe20008000f00 */
[----:B------:R-:W-:Y:S01]  /*59b0*/  IMAD.U32 R6, RZ, RZ, UR6 ;  /* 0x00000006ff067e24 */ /* 0x000fe2000f8e00ff */
[----:B-----5:R-:W-:Y:S01]  /*59c0*/  MOV R11, UR5 ;  /* 0x00000005000b7c02 */ /* 0x020fe20008000f00 */
[----:B--2---:R-:W-:Y:S02]  /*59d0*/  IMAD.U32 R10, RZ, RZ, UR4 ;  /* 0x00000004ff0a7e24 */ /* 0x004fe4000f8e00ff */
[----:B------:R-:W-:Y:S07]  /*59e0*/  LEPC R20, `(.L_x_84) ;  /* 0x000000001014794e */ /* 0x000fee0000000000 */
[----:B---3--:R-:W-:Y:S05]  /*59f0*/  CALL.ABS.NOINC R2 ;  /* 0x0000000002007343 */ /* 0x008fea0003c00000 */
.L_x_84:
[----:B------:R-:W-:Y:S01]  /*5a00*/  PLOP3.LUT P1, PT, PT, PT, PT, 0x8, 0x80 ;  /* 0x000000000080781c */ /* 0x000fe20003f2e170 */
[----:B------:R-:W2:Y:S01]  /*5a10*/  LDL R2, [R1+0x10] ;  /* 0x0000100001027983 */ /* 0x000ea20000100800 */
[----:B------:R-:W3:Y:S08]  /*5a20*/  LDC.64 R4, c[0x0][0x890] ;  /* 0x00022400ff047b82 */ /* 0x000ef00000000a00 */
[----:B------:R-:W4:Y:S01]  /*5a30*/  LDC.64 R6, c[0x0][0x8b0] ;  /* 0x00022c00ff067b82 */ /* 0x000f220000000a00 */
[----:B--2---:R-:W-:Y:S02]  /*5a40*/  R2UR UR4, R2 ;  /* 0x00000000020472ca */ /* 0x004fe400000e0000 */
[----:B---3--:R-:W-:Y:S02]  /*5a50*/  ISETP.NE.U32.AND P3, PT, R4, RZ, PT ;  /* 0x000000ff0400720c */ /* 0x008fe40003f65070 */
[----:B----4-:R-:W-:Y:S02]  /*5a60*/  ISETP.NE.U32.AND P4, PT, R6, RZ, PT ;  /* 0x000000ff0600720c */ /* 0x010fe40003f85070 */
[----:B------:R-:W-:Y:S02]  /*5a70*/  ISETP.NE.AND.EX P3, PT, R5, RZ, PT, P3 ;  /* 0x000000ff0500720c */ /* 0x000fe40003f65330 */
[----:B------:R-:W-:Y:S05]  /*5a80*/  ISETP.NE.AND.EX P4, PT, R7, RZ, PT, P4 ;  /* 0x000000ff0700720c */ /* 0x000fea0003f85340 */
[----:B------:R-:W-:Y:S06]  /*5a90*/  UISETP.NE.AND UP1, UPT, UR4, URZ, UPT ;  /* 0x000000ff0400728c */ /* 0x000fec000bf25270 */
[----:B------:R-:W-:Y:S05]  /*5aa0*/  PLOP3.LUT P0, PT, PT, PT, UP1, 0x80, 0x8 ;  /* 0x000000000008781c */ /* 0x000fea0003f0f018 */
[----:B------:R-:W2:Y:S08]  /*5ab0*/  @UP1 LDCU.64 UR4, c[0x0][0x888] ;  /* 0x00011100ff0417ac */ /* 0x000eb00008000a00 */
[----:B------:R-:W-:Y:S01]  /*5ac0*/  @P0 PLOP3.LUT P1, PT, P3, PT, PT, 0x80, 0x8 ;  /* 0x000000000008081c */ /* 0x000fe20001f2f070 */
[----:B--2---:R-:W-:Y:S04]  /*5ad0*/  @UP1 UISETP.NE.U32.AND UP0, UPT, UR4, URZ, UPT ;  /* 0x000000ff0400128c */ /* 0x004fe8000bf05070 */
[----:B------:R-:W-:Y:S04]  /*5ae0*/  @UP1 UISETP.NE.AND.EX UP0, UPT, UR5, URZ, UPT, UP0 ;  /* 0x000000ff0500128c */ /* 0x000fe8000bf05300 */
[----:B------:R-:W-:Y:S01]  /*5af0*/  @UP1 USEL UR4, URZ, 0xffffffff, UP0 ;  /* 0xffffffffff041887 */ /* 0x000fe20008000000 */
[----:B------:R-:W-:Y:S11]  /*5b00*/  @!P3 BRA `(.L_x_86) ;  /* 0x000000000030b947 */ /* 0x000ff60003800000 */
[----:B------:R-:W2:Y:S01]  /*5b10*/  LDC.64 R2, c[0x0][0x888] ;  /* 0x00022200ff027b82 */ /* 0x000ea20000000a00 */
[----:B------:R-:W-:Y:S01]  /*5b20*/  IMAD.MOV.U32 R244, RZ, RZ, 0x1 ;  /* 0x00000001fff47424 */ /* 0x000fe200078e00ff */
[----:B--2---:R-:W-:Y:S04]  /*5b30*/  ISETP.NE.U32.AND P2, PT, R2, RZ, PT ;  /* 0x000000ff0200720c */ /* 0x004fe80003f45070 */
[----:B------:R-:W-:Y:S11]  /*5b40*/  ISETP.NE.AND.EX P2, PT, R3, RZ, PT, P2 ;  /* 0x000000ff0300720c */ /* 0x000ff60003f45320 */
[----:B------:R-:W-:Y:S02]  /*5b50*/  @!UPT UIADD3 URZ, UPT, UPT, URZ, URZ, URZ ;  /* 0x000000fffffff290 */ /* 0x000fe4000fffe0ff */
[----:B------:R-:W2:Y:S01]  /*5b60*/  @P2 LDC.64 R2, c[0x0][0x888] ;  /* 0x00022200ff022b82 */ /* 0x000ea20000000a00 */
[----:B-1----:R-:W-:Y:S04]  /*5b70*/  @P2 IMAD R0, R4, UR36, RZ ;  /* 0x0000002404002c24 */ /* 0x002fe8000f8e02ff */
[----:B--2---:R-:W-:Y:S04]  /*5b80*/  @P2 IMAD.WIDE R2, R0, 0x4, R2 ;  /* 0x0000000400022825 */ /* 0x004fe800078e0202 */
[----:B------:R-:W-:Y:S01]  /*5b90*/  HFMA2 R0, -RZ, RZ, 0, 5.9604644775390625e-08 ;  /* 0x00000001ff007431 */ /* 0x000fe200000001ff */
[----:B-----5:R2:W5:Y:S04]  /*5ba0*/  @P2 LDG.E R137, desc[UR52][R2.64] ;  /* 0x0000003402892981 */ /* 0x020568000c1e1900 */
[----:B------:R-:W-:Y:S01]  /*5bb0*/  @!P2 PRMT R244, R0, 0x7610, R244 ;  /* 0x0000761000f4a816 */ /* 0x000fe200000000f4 */
[----:B--2---:R-:W3:Y:S06]  /*5bc0*/  @!P2 LDC R137, c[0x0][0x880] ;  /* 0x00022000ff89ab82 */ /* 0x004eec0000000800 */
.L_x_86:
[----:B------:R-:W-:Y:S05]  /*5bd0*/  @!P4 BRA `(.L_x_87) ;  /* 0x000000000024c947 */ /* 0x000fea0003800000 */
[----:B------:R-:W2:Y:S02]  /*5be0*/  LDC.64 R2, c[0x0][0x8a8] ;  /* 0x00022a00ff027b82 */ /* 0x000ea40000000a00 */
[----:B--2---:R-:W-:Y:S04]  /*5bf0*/  ISETP.NE.U32.AND P2, PT, R2, RZ, PT ;  /* 0x000000ff0200720c */ /* 0x004fe80003f45070 */
[----:B------:R-:W-:Y:S11]  /*5c00*/  ISETP.NE.AND.EX P2, PT, R3, RZ, PT, P2 ;  /* 0x000000ff0300720c */ /* 0x000ff60003f45320 */
[----:B------:R-:W-:Y:S02]  /*5c10*/  @!UPT UIADD3 URZ, UPT, UPT, URZ, URZ, URZ ;  /* 0x000000fffffff290 */ /* 0x000fe4000fffe0ff */
[----:B------:R-:W2:Y:S01]  /*5c20*/  @P2 LDC.64 R2, c[0x0][0x8a8] ;  /* 0x00022a00ff022b82 */ /* 0x000ea20000000a00 */
[----:B-1----:R-:W-:Y:S04]  /*5c30*/  @P2 IMAD R0, R6, UR36, RZ ;  /* 0x0000002406002c24 */ /* 0x002fe8000f8e02ff */
[----:B--2---:R-:W-:Y:S05]  /*5c40*/  @P2 IMAD.WIDE R2, R0, 0x4, R2 ;  /* 0x0000000400022825 */ /* 0x004fea00078e0202 */
[----:B-----5:R2:W5:Y:S02]  /*5c50*/  @P2 LDG.E R136, desc[UR52][R2.64] ;  /* 0x0000003402882981 */ /* 0x020564000c1e1900 */
[----:B--2---:R-:W4:Y:S02]  /*5c60*/  @!P2 LDC R136, c[0x0][0x8a0] ;  /* 0x00022800ff88ab82 */ /* 0x004f240000000800 */
.L_x_87:
[----:B---3-5:R-:W-:Y:S01]  /*5c70*/  @P0 FSETP.NEU.AND P4, PT, R137, RZ, PT ;  /* 0x000000ff8900020b */ /* 0x028fe20003f8d000 */
[----:B------:R-:W-:Y:S01]  /*5c80*/  IMAD.U32 R2, RZ, RZ, UR4 ;  /* 0x00000004ff027e24 */ /* 0x000fe2000f8e00ff */
[----:B------:R-:W-:Y:S01]  /*5c90*/  @P0 LOP3.LUT P2, RZ, R244, 0xff, RZ, 0xc0, !PT ;  /* 0x000000fff4ff0812 */ /* 0x000fe2000784c0ff */
[----:B------:R-:W-:Y:S01]  /*5ca0*/  BSSY B1, `(.L_x_88) ;  /* 0x0000085000017945 */ /* 0x000fe20003800000 */
[----:B-1----:R-:W-:Y:S02]  /*5cb0*/  @P0 SEL R0, RZ, 0xffffffff, P4 ;  /* 0xffffffffff000807 */ /* 0x002fe40002000000 */
[----:B------:R-:W-:Y:S02]  /*5cc0*/  CS2R R242, SRZ ;  /* 0x0000000000f27805 */ /* 0x000fe4000001ff00 */
[----:B------:R-:W-:Y:S02]  /*5cd0*/  R2UR UR7, R250 ;  /* 0x00000000fa0772ca */ /* 0x000fe400000e0000 */
[----:B------:R-:W-:Y:S02]  /*5ce0*/  CS2R R240, SRZ ;  /* 0x0000000000f07805 */ /* 0x000fe4000001ff00 */
[----:B------:R-:W-:Y:S02]  /*5cf0*/  @P1 SEL R0, R2, R0, !P2 ;  /* 0x0000000002001207 */ /* 0x000fe40005000000 */
[----:B------:R-:W-:Y:S02]  /*5d00*/  CS2R R234, SRZ ;  /* 0x0000000000ea7805 */ /* 0x000fe4000001ff00 */
[----:B------:R-:W-:Y:S02]  /*5d10*/  R2UR UR6, R245 ;  /* 0x00000000f50672ca */ /* 0x000fe400000e0000 */
[----:B------:R-:W-:Y:S02]  /*5d20*/  CS2R R232, SRZ ;  /* 0x0000000000e87805 */ /* 0x000fe4000001ff00 */
[----:B------:R-:W-:Y:S02]  /*5d30*/  @P0 LOP3.LUT R0, R0, 0x1, RZ, 0xc0, !PT ;  /* 0x0000000100000812 */ /* 0x000fe400078ec0ff */
[----:B------:R-:W-:Y:S02]  /*5d40*/  CS2R R226, SRZ ;  /* 0x0000000000e27805 */ /* 0x000fe4000001ff00 */
[----:B------:R-:W-:Y:S02]  /*5d50*/  R2UR UR5, R249 ;  /* 0x00000000f90572ca */ /* 0x000fe400000e0000 */
[----:B------:R-:W-:Y:S02]  /*5d60*/  CS2R R224, SRZ ;  /* 0x0000000000e07805 */ /* 0x000fe4000001ff00 */
[----:B------:R-:W-:Y:S02]  /*5d70*/  ISETP.NE.U32.OR P6, PT, R0, 0x1, !P0 ;  /* 0x000000010000780c */ /* 0x000fe400047c5470 */
[----:B------:R-:W-:Y:S02]  /*5d80*/  CS2R R218, SRZ ;  /* 0x0000000000da7805 */ /* 0x000fe4000001ff00 */
[----:B------:R-:W-:Y:S01]  /*5d90*/  PLOP3.LUT P5, PT, PT, PT, PT, 0x8, 0x80 ;  /* 0x000000000080781c */ /* 0x000fe20003fae170 */
[----:B------:R-:W-:Y:S01]  /*5da0*/  IMAD.U32 R2, RZ, RZ, UR7 ;  /* 0x00000007ff027e24 */ /* 0x000fe2000f8e00ff */
[----:B------:R-:W-:Y:S02]  /*5db0*/  CS2R R216, SRZ ;  /* 0x0000000000d87805 */ /* 0x000fe4000001ff00 */
[----:B------:R-:W-:Y:S02]  /*5dc0*/  CS2R R210, SRZ ;  /* 0x0000000000d27805 */ /* 0x000fe4000001ff00 */
[----:B------:R-:W-:Y:S01]  /*5dd0*/  CS2R R208, SRZ ;  /* 0x0000000000d07805 */ /* 0x000fe2000001ff00 */
[----:B------:R-:W-:Y:S01]  /*5de0*/  IMAD.U32 R0, RZ, RZ, UR6 ;  /* 0x00000006ff007e24 */ /* 0x000fe2000f8e00ff */
[----:B------:R-:W-:Y:S02]  /*5df0*/  LOP3.LUT R8, R2, 0x1, RZ, 0x3c, !PT ;  /* 0x0000000102087812 */ /* 0x000fe400078e3cff */
[----:B------:R-:W-:Y:S02]  /*5e00*/  CS2R R202, SRZ ;  /* 0x0000000000ca7805 */ /* 0x000fe4000001ff00 */
[----:B------:R-:W-:Y:S02]  /*5e10*/  P2R R2, PR, RZ, 0x40 ;  /* 0x00000040ff027803 */ /* 0x000fe40000000000 */
[----:B------:R-:W-:Y:S02]  /*5e20*/  CS2R R200, SRZ ;  /* 0x0000000000c87805 */ /* 0x000fe4000001ff00 */
[----:B------:R-:W-:Y:S02]  /*5e30*/  LEA R7, R0, UR57, 0x3 ;  /* 0x0000003900077c11 */ /* 0x000fe4000f8e18ff */
[----:B------:R-:W-:Y:S02]  /*5e40*/  CS2R R194, SRZ ;  /* 0x0000000000c27805 */ /* 0x000fe4000001ff00 */
[----:B------:R-:W-:Y:S01]  /*5e50*/  @P6 SHF.L.U32 R0, R8, 0x1f, RZ ;  /* 0x0000001f08006819 */ /* 0x000fe200000006ff */
[----:B------:R1:W-:Y:S01]  /*5e60*/  STL [R1], R2 ;  /* 0x0000000201007387 */ /* 0x0003e20000100800 */
[----:B------:R-:W-:Y:S02]  /*5e70*/  CS2R R192, SRZ ;  /* 0x0000000000c07805 */ /* 0x000fe4000001ff00 */
[----:B------:R-:W-:Y:S01]  /*5e80*/  CS2R R186, SRZ ;  /* 0x0000000000ba7805 */ /* 0x000fe2000001ff00 */
[----:B------:R2:W3:Y:S01]  /*5e90*/  @P6 SYNCS.PHASECHK.TRANS64.TRYWAIT P0, [R7+URZ+0x80], R0 ;  /* 0x00008000070065a7 */ /* 0x0004e200080011ff */
[----:B------:R-:W-:Y:S02]  /*5ea0*/  CS2R R184, SRZ ;  /* 0x0000000000b87805 */ /* 0x000fe4000001ff00 */
        /* <DEDUP_REMOVED lines=13> */
[----:B------:R-:W-:Y:S01]  /*5f80*/  CS2R R140, SRZ ;  /* 0x00000000008c7805 */ /* 0x000fe2000001ff00 */
[----:B-1----:R-:W-:Y:S02]  /*5f90*/  IMAD.U32 R2, RZ, RZ, UR43 ;  /* 0x0000002bff027e24 */ /* 0x002fe4000f8e00ff */
[----:B--2---:R-:W-:Y:S03]  /*5fa0*/  IMAD.U32 R0, RZ, RZ, UR5 ;  /* 0x00000005ff007e24 */ /* 0x004fe6000f8e00ff */
[----:B------:R-:W-:Y:S02]  /*5fb0*/  LEA R18, R2, UR57, 0x3 ;  /* 0x0000003902127c11 */ /* 0x000fe4000f8e18ff */
[----:B------:R-:W-:Y:S04]  /*5fc0*/  SHF.L.U32 R6, R0, 0x1f, RZ ;  /* 0x0000001f00067819 */ /* 0x000fe800000006ff */
[----:B------:R1:W2:Y:S01]  /*5fd0*/  SYNCS.PHASECHK.TRANS64.TRYWAIT P4, [R18+URZ+0xd0], R6 ;  /* 0x0000d006120075a7 */ /* 0x0002a200080811ff */
[----:B---3--:R-:W-:Y:S01]  /*5fe0*/  @P6 PLOP3.LUT P5, PT, P0, PT, PT, 0x8, 0x80 ;  /* 0x000000000080681c */ /* 0x008fe200007ae170 */
[----:B------:R-:W-:Y:S01]  /*5ff0*/  @!UPT UIADD3 URZ, UPT, UPT, URZ, URZ, URZ ;  /* 0x000000fffffff290 */ /* 0x000fe2000fffe0ff */
[----:B-1----:R-:W-:Y:S11]  /*6000*/  @!P6 BRA `(.L_x_89) ;  /* 0x000000040038e947 */ /* 0x002ff60003800000 */
[----:B------:R-:W-:Y:S01]  /*6010*/  ISETP.NE.U32.AND P0, PT, RZ, UR50, PT ;  /* 0x00000032ff007c0c */ /* 0x000fe2000bf05070 */
[----:B------:R-:W1:Y:S01]  /*6020*/  S2R R5, SR_TID.X ;  /* 0x0000000000057919 */ /* 0x000e620000002100 */
[----:B------:R-:W-:Y:S01]  /*6030*/  FSETP.NEU.AND P2, PT, R137, RZ, PT ;  /* 0x000000ff8900720b */ /* 0x000fe20003f4d000 */
[----:B------:R-:W-:Y:S01]  /*6040*/  BSSY B0, `(.L_x_90) ;  /* 0x000001a000007945 */ /* 0x000fe20003800000 */
[----:B------:R-:W-:Y:S02]  /*6050*/  ISETP.NE.AND.EX P0, PT, RZ, UR51, PT, P0 ;  /* 0x00000033ff007c0c */ /* 0x000fe4000bf05300 */
[----:B------:R-:W-:Y:S02]  /*6060*/  LOP3.LUT P1, RZ, R244, 0xff, RZ, 0xc0, !PT ;  /* 0x000000fff4ff7812 */ /* 0x000fe4000782c0ff */
[----:B------:R-:W-:Y:S02]  /*6070*/  SEL R0, RZ, 0xffffffff, P2 ;  /* 0xffffffffff007807 */ /* 0x000fe40001000000 */
[----:B------:R-:W-:Y:S02]  /*6080*/  SEL R2, RZ, 0xffffffff, P0 ;  /* 0xffffffffff027807 */ /* 0x000fe40000000000 */
[----:B------:R-:W-:Y:S02]  /*6090*/  R2UR UR4, R245 ;  /* 0x00000000f50472ca */ /* 0x000fe400000e0000 */
[----:B------:R-:W-:Y:S04]  /*60a0*/  @P3 SEL R0, R2, R0, !P1 ;  /* 0x0000000002003207 */ /* 0x000fe80004800000 */
[----:B------:R-:W-:Y:S04]  /*60b0*/  LOP3.LUT R0, R0, 0x1, RZ, 0xc0, !PT ;  /* 0x0000000100007812 */ /* 0x000fe800078ec0ff */
[----:B------:R-:W-:Y:S11]  /*60c0*/  ISETP.NE.U32.AND P0, PT, R0, 0x1, PT ;  /* 0x000000010000780c */ /* 0x000ff60003f05070 */
[----:B------:R-:W-:Y:S02]  /*60d0*/  @!UPT UIADD3 URZ, UPT, UPT, URZ, URZ, URZ ;  /* 0x000000fffffff290 */ /* 0x000fe4000fffe0ff */
[----:B-1----:R-:W-:Y:S01]  /*60e0*/  @P0 SHF.R.U32.HI R4, RZ, 0x1, R5 ;  /* 0x00000001ff040819 */ /* 0x002fe20000011605 */
[C---:B------:R-:W-:Y:S02]  /*60f0*/  @P0 IMAD.SHL.U32 R2, R5.reuse, 0x8, RZ ;  /* 0x0000000805020824 */ /* 0x040fe400078e00ff */
[C---:B------:R-:W-:Y:S02]  /*6100*/  @P0 IMAD.SHL.U32 R0, R5.reuse, 0x10, RZ ;  /* 0x0000001005000824 */ /* 0x040fe400078e00ff */
[----:B------:R-:W-:Y:S01]  /*6110*/  @P0 IMAD.SHL.U32 R5, R5, 0x2, RZ ;  /* 0x0000000205050824 */ /* 0x000fe200078e00ff */
[----:B------:R-:W-:Y:S02]  /*6120*/  @P0 LOP3.LUT R3, R2, 0x300, RZ, 0xc0, !PT ;  /* 0x0000030002030812 */ /* 0x000fe400078ec0ff */
[----:B------:R-:W-:Y:S02]  /*6130*/  @P0 LOP3.LUT R2, R0, 0x40, RZ, 0xc0, !PT ;  /* 0x0000004000020812 */ /* 0x000fe400078ec0ff */
[----:B------:R-:W-:Y:S02]  /*6140*/  @P0 LOP3.LUT R3, R3, 0x30, R0, 0xf8, !PT ;  /* 0x0000003003030812 */ /* 0x000fe400078ef800 */
[----:B------:R-:W-:Y:S01]  /*6150*/  @P0 LOP3.LUT R2, R2, 0x8, R4, 0xf8, !PT ;  /* 0x0000000802020812 */ /* 0x000fe200078ef804 */
[----:B------:R-:W-:Y:S01]  /*6160*/  IMAD.U32 R4, RZ, RZ, UR4 ;  /* 0x00000004ff047e24 */ /* 0x000fe2000f8e00ff */
[----:B------:R-:W-:Y:S02]  /*6170*/  @P0 LOP3.LUT R3, R3, 0x80, R0, 0xf8, !PT ;  /* 0x0000008003030812 */ /* 0x000fe400078ef800 */
[----:B------:R-:W-:Y:S04]  /*6180*/  @P0 LOP3.LUT R0, R2, 0x8, R5, 0x78, !PT ;  /* 0x0000000802000812 */ /* 0x000fe800078e7805 */
[----:B------:R-:W-:Y:S01]  /*6190*/  @P0 LOP3.LUT R2, R3, R0, RZ, 0xfc, !PT ;  /* 0x0000000003020212 */ /* 0x000fe200078efcff */
[----:B------:R-:W-:Y:S06]  /*61a0*/  @!P5 BRA `(.L_x_91) ;  /* 0x00000000000cd947 */ /* 0x000fec0003800000 */
[----:B------:R-:W-:Y:S04]  /*61b0*/  SHF.L.U32 R0, R8, 0x1f, RZ ;  /* 0x0000001f08007819 */ /* 0x000fe800000006ff */
[----:B------:R-:W1:Y:S02]  /*61c0*/  SYNCS.PHASECHK.TRANS64.TRYWAIT P1, [R7+URZ+0x80], R0 ;  /* 0x00008000070075a7 */ /* 0x000e6400080211ff */
[----:B-1----:R-:W-:Y:S05]  /*61d0*/  @!P1 BRA `(.L_x_92) ;  /* 0x0000004800c09947 */ /* 0x002fea0003800000 */
.L_x_91:
[----:B------:R-:W-:Y:S05]  /*61e0*/  BSYNC B0 ;  /* 0x0000000000007941 */ /* 0x000fea0003800000 */
.L_x_90:
        /* <DEDUP_REMOVED lines=28> */
[----:B------:R-:W-:Y:S01]  /*63b0*/  IMAD.MOV.U32 R242, RZ, RZ, RZ ;  /* 0x000000fffff27224 */ /* 0x000fe200078e00ff */
[----:B------:R-:W-:Y:S01]  /*63c0*/  CS2R R240, SRZ ;  /* 0x0000000000f07805 */ /* 0x000fe2000001ff00 */
[----:B------:R-:W-:Y:S05]  /*63d0*/  @P0 WARPSYNC.ALL ;  /* 0x0000000000000948 */ /* 0x000fea0003800000 */
[----:B------:R-:W-:Y:S05]  /*63e0*/  @P0 IMAD R2, R4, 0x3c00, R2 ;  /* 0x00003c0004020824 */ /* 0x000fea00078e0202 */
[----:B------:R-:W-:Y:S05]  /*63f0*/  @P0 LEA R2, R2, UR57, 0x1 ;  /* 0x0000003902020c11 */ /* 0x000fea000f8e08ff */
[----:B------:R3:W1:Y:S04]  /*6400*/  @P0 LDSM.16.M88.4 R140, [R2+0x200] ;  /* 0x00020000028c083b */ /* 0x0006680000000200 */
        /* <DEDUP_REMOVED lines=13> */
[----:B------:R3:W1:Y:S02]  /*64e0*/  @P0 LDSM.16.M88.4 R240, [R2+0x7200] ;  /* 0x0072000002f0083b */ /* 0x0006640000000200 */
.L_x_89:
[----:B------:R-:W-:Y:S05]  /*64f0*/  BSYNC B1 ;  /* 0x0000000000017941 */ /* 0x000fea0003800000 */
.L_x_88:
[----:B--2---:R-:W-:Y:S05]  /*6500*/  @P4 BRA `(.L_x_93) ;  /* 0x0000000000084947 */ /* 0x004fea0003800000 */
[----:B------:R-:W2:Y:S02]  /*6510*/  SYNCS.PHASECHK.TRANS64.TRYWAIT P0, [R18+URZ+0xd0], R6 ;  /* 0x0000d006120075a7 */ /* 0x000ea400080011ff */
[----:B--2---:R-:W-:Y:S05]  /*6520*/  @!P0 BRA `(.L_x_94) ;  /* 0x0000004800008947 */ /* 0x004fea0003800000 */
.L_x_93:
[----:B------:R-:W5:Y:S01]  /*6530*/  S2R R246, SR_TID.X ;  /* 0x0000000000f67919 */ /* 0x000f620000002100 */
[----:B------:R-:W-:Y:S04]  /*6540*/  ULEA.HI UR4, UR43, UR43, URZ, 0x1 ;  /* 0x0000002b2b047291 */ /* 0x000fe8000f8f08ff */
[----:B------:R-:W-:Y:S02]  /*6550*/  USHF.R.U32.HI UR5, URZ, 0x1, UR4 ;  /* 0x00000001ff057899 */ /* 0x000fe40008011604 */
[----:B------:R-:W-:Y:S04]  /*6560*/  ULOP3.LUT UR4, UR4, 0xffe, URZ, 0xc0, !UPT ;  /* 0x00000ffe04047892 */ /* 0x000fe8000f8ec0ff */
[----:B------:R-:W-:Y:S01]  /*6570*/  UIADD3 UR4, UPT, UPT, -UR4, UR43, URZ ;  /* 0x0000002b04047290 */ /* 0x000fe2000fffe1ff */
[----:B---3--:R-:W-:Y:S04]  /*6580*/  IMAD.U32 R2, RZ, RZ, UR5 ;  /* 0x00000005ff027e24 */ /* 0x008fe8000f8e00ff */
[----:B------:R-:W-:Y:S01]  /*6590*/  IMAD R2, R2, 0xf0, R16 ;  /* 0x000000f002027824 */ /* 0x000fe200078e0210 */
[----:B-1----:R-:W-:Y:S05]  /*65a0*/  MOV R0, UR4 ;  /* 0x0000000400007c02 */ /* 0x002fea0008000f00 */
[----:B------:R-:W-:Y:S05]  /*65b0*/  IMAD R17, R0, 0x100000, R2 ;  /* 0x0010000000117824 */ /* 0x000fea00078e0202 */
[----:B------:R-:W-:Y:S02]  /*65c0*/  SHF.R.U32.HI R0, RZ, 0x15, R17 ;  /* 0x00000015ff007819 */ /* 0x000fe40000011611 */
[----:B-----5:R-:W-:Y:S04]  /*65d0*/  SHF.R.U32.HI R19, RZ, 0x5, R246 ;  /* 0x00000005ff137819 */ /* 0x020fe800000116f6 */
[----:B------:R-:W-:Y:S11]  /*65e0*/  LOP3.LUT P0, RZ, R0, 0x3, R19, 0x48, !PT ;  /* 0x0000000300ff7812 */ /* 0x000ff60007804813 */
[----:B------:R-:W-:Y:S02]  /*65f0*/  @!UPT UIADD3 URZ, UPT, UPT, URZ, URZ, URZ ;  /* 0x000000fffffff290 */ /* 0x000fe4000fffe0ff */
[----:B------:R-:W-:Y:S05]  /*6600*/  @!P0 BRA `(.L_x_95) ;  /* 0x0000000000408947 */ /* 0x000fea0003800000 */
[----:B------:R-:W1:Y:S01]  /*6610*/  LDCU.64 UR8, c[0x4][0x70] ;  /* 0x01000e00ff0877ac */ /* 0x000e620008000a00 */
[----:B------:R-:W-:Y:S01]  /*6620*/  MOV R3, 0x0 ;  /* 0x0000000000037802 */ /* 0x000fe20000000f00 */
[----:B------:R-:W-:Y:S02]  /*6630*/  HFMA2 R12, -RZ, RZ, 0, 5.9604644775390625e-08 ;  /* 0x00000001ff0c7431 */ /* 0x000fe400000001ff */
[----:B------:R-:W-:Y:S02]  /*6640*/  IMAD.MOV.U32 R8, RZ, RZ, 0x192 ;  /* 0x00000192ff087424 */ /* 0x000fe400078e00ff */
[----:B------:R-:W-:Y:S01]  /*6650*/  IMAD.MOV.U32 R13, RZ, RZ, RZ ;  /* 0x000000ffff0d7224 */ /* 0x000fe200078e00ff */
[----:B------:R-:W3:Y:S01]  /*6660*/  LDCU.64 UR6, c[0x4][0x78] ;  /* 0x01000f00ff0677ac */ /* 0x000ee20008000a00 */
[----:B------:R-:W4:Y:S01]  /*6670*/  LDC.64 R2, c[0x4][R3] ;  /* 0x0100000003027b82 */ /* 0x000f220000000a00 */
[----:B------:R-:W5:Y:S01]  /*6680*/  LDCU.64 UR4, c[0x4][0x10] ;  /* 0x01000200ff0477ac */ /* 0x000f620008000a00 */
[----:B-1----:R-:W-:Y:S01]  /*6690*/  MOV R5, UR9 ;  /* 0x0000000900057c02 */ /* 0x002fe20008000f00 */
[----:B------:R-:W-:Y:S01]  /*66a0*/  IMAD.U32 R4, RZ, RZ, UR8 ;  /* 0x00000008ff047e24 */ /* 0x000fe2000f8e00ff */
[----:B---3--:R-:W-:Y:S01]  /*66b0*/  MOV R7, UR7 ;  /* 0x0000000700077c02 */ /* 0x008fe20008000f00 */
[----:B--2---:R-:W-:Y:S01]  /*66c0*/  IMAD.U32 R6, RZ, RZ, UR6 ;  /* 0x00000006ff067e24 */ /* 0x004fe2000f8e00ff */
[----:B-----5:R-:W-:Y:S01]  /*66d0*/  MOV R11, UR5 ;  /* 0x00000005000b7c02 */ /* 0x020fe20008000f00 */
[----:B------:R-:W-:Y:S02]  /*66e0*/  IMAD.U32 R10, RZ, RZ, UR4 ;  /* 0x00000004ff0a7e24 */ /* 0x000fe4000f8e00ff */
[----:B------:R-:W-:Y:S07]  /*66f0*/  LEPC R20, `(.L_x_95) ;  /* 0x000000001014794e */ /* 0x000fee0000000000 */
[----:B----4-:R-:W-:Y:S05]  /*6700*/  CALL.ABS.NOINC R2 ;  /* 0x0000000002007343 */ /* 0x010fea0003c00000 */
.L_x_95:
[----:B------:R-:W-:Y:S05]  /*6710*/  WARPSYNC.ALL ;  /* 0x0000000000007948 */ /* 0x000fea0003800000 */
[C---:B------:R-:W-:Y:S01]  /*6720*/  R2UR UR4, R17.reuse ;  /* 0x00000000110472ca */ /* 0x040fe200000e0000 */
[----:B------:R-:W-:Y:S05]  /*6730*/  VIADD R0, R17, 0x10 ;  /* 0x0000001011007836 */ /* 0x000fea0000000000 */
[----:B------:R-:W-:Y:S04]  /*6740*/  SHF.R.U32.HI R0, RZ, 0x15, R0 ;  /* 0x00000015ff007819 */ /* 0x000fe80000011600 */
[----:B------:R-:W-:Y:S03]  /*6750*/  LOP3.LUT P0, RZ, R0, 0x3, R19, 0x48, !PT ;  /* 0x0000000300ff7812 */ /* 0x000fe60007804813 */
[----:B------:R-:W1:Y:S10]  /*6760*/  LDTM.16dp256bit.x2 R128, tmem[UR4] ;  /* 0x00000004008079ee */ /* 0x000e7400080a0000 */
[----:B-1----:R-:W-:Y:S05]  /*6770*/  @!P0 BRA `(.L_x_96) ;  /* 0x0000000000408947 */ /* 0x002fea0003800000 */
        /* <DEDUP_REMOVED lines=16> */
.L_x_96:
[----:B------:R-:W-:Y:S05]  /*6880*/  WARPSYNC.ALL ;  /* 0x0000000000007948 */ /* 0x000fea0003800000 */
[C---:B------:R-:W-:Y:S01]  /*6890*/  R2UR UR4, R17.reuse ;  /* 0x00000000110472ca */ /* 0x040fe200000e0000 */
[----:B------:R-:W-:Y:S05]  /*68a0*/  VIADD R0, R17, 0x20 ;  /* 0x0000002011007836 */ /* 0x000fea0000000000 */
[----:B------:R-:W-:Y:S04]  /*68b0*/  SHF.R.U32.HI R0, RZ, 0x15, R0 ;  /* 0x00000015ff007819 */ /* 0x000fe80000011600 */
[----:B------:R-:W-:Y:S03]  /*68c0*/  LOP3.LUT P0, RZ, R0, 0x3, R19, 0x48, !PT ;  /* 0x0000000300ff7812 */ /* 0x000fe60007804813 */
[----:B------:R-:W1:Y:S10]  /*68d0*/  LDTM.16dp256bit.x2 R120, tmem[UR4+0x10] ;  /* 0x00001004007879ee */ /* 0x000e7400080a0000 */
        /* <DEDUP_REMOVED lines=17> */
.L_x_97:
        /* <DEDUP_REMOVED lines=23> */
.L_x_98:
        /* <DEDUP_REMOVED lines=23> */
.L_x_99:
        /* <DEDUP_REMOVED lines=23> */
.L_x_100:
        /* <DEDUP_REMOVED lines=23> */
.L_x_101:
        /* <DEDUP_REMOVED lines=23> */
.L_x_102:
        /* <DEDUP_REMOVED lines=23> */
.L_x_103:
        /* <DEDUP_REMOVED lines=23> */
.L_x_104:
        /* <DEDUP_REMOVED lines=23> */
.L_x_105:
        /* <DEDUP_REMOVED lines=23> */
.L_x_106:
        /* <DEDUP_REMOVED lines=23> */
.L_x_107:
        /* <DEDUP_REMOVED lines=23> */
.L_x_108:
        /* <DEDUP_REMOVED lines=23> */
.L_x_109:
[----:B------:R-:W-:Y:S01]  /*7b30*/  LOP3.LUT P1, R0, R246, 0x60, RZ, 0xc0, !PT ;  /* 0x00000060f6007812 */ /* 0x000fe2000782c0ff */
[----:B------:R-:W-:Y:S05]  /*7b40*/  WARPSYNC.ALL ;  /* 0x0000000000007948 */ /* 0x000fea0003800000 */
[----:B------:R-:W-:Y:S01]  /*7b50*/  HADD2.F32 R138, -RZ, R147.H0_H0 ;  /* 0x20000093ff8a7230 */ /* 0x000fe20000004100 */
[----:B------:R1:W-:Y:S01]  /*7b60*/  STL [R1+0x14], R16 ;  /* 0x0000141001007387 */ /* 0x0003e20000100800 */
[----:B------:R-:W-:Y:S01]  /*7b70*/  SHF.R.U32.HI R247, RZ, 0x1, R246 ;  /* 0x00000001fff77819 */ /* 0x000fe200000116f6 */
[C---:B----4-:R-:W-:Y:S01]  /*7b80*/  FMUL R2, R136.reuse, R129 ;  /* 0x0000008188027220 */ /* 0x050fe20000400000 */
[----:B------:R-:W-:Y:S01]  /*7b90*/  HADD2.F32 R129, -RZ, R140.H1_H1 ;  /* 0x3000008cff817230 */ /* 0x000fe20000004100 */
[----:B------:R-:W-:Y:S01]  /*7ba0*/  R2UR UR4, R17 ;  /* 0x00000000110472ca */ /* 0x000fe200000e0000 */
[C---:B------:R-:W-:Y:S01]  /*7bb0*/  FMUL R3, R136.reuse, R130 ;  /* 0x0000008288037220 */ /* 0x040fe20000400000 */
[--C-:B------:R-:W-:Y:S02]  /*7bc0*/  HADD2.F32 R130, -RZ, R141.reuse.H0_H0 ;  /* 0x2000008dff827230 */ /* 0x100fe40000004100 */
[C---:B------:R-:W-:Y:S01]  /*7bd0*/  FMUL R12, R136.reuse, R131 ;  /* 0x00000083880c7220 */ /* 0x040fe20000400000 */
[----:B------:R-:W-:Y:S02]  /*7be0*/  HADD2.F32 R131, -RZ, R141.H1_H1 ;  /* 0x3000008dff837230 */ /* 0x000fe40000004100 */
[C---:B------:R-:W-:Y:S01]  /*7bf0*/  FMUL R13, R136.reuse, R132 ;  /* 0x00000084880d7220 */ /* 0x040fe20000400000 */
[C---:B------:R-:W-:Y:S01]  /*7c00*/  FMUL R14, R136.reuse, R133 ;  /* 0x00000085880e7220 */ /* 0x040fe20000400000 */
[--C-:B------:R-:W-:Y:S02]  /*7c10*/  HADD2.F32 R132, -RZ, R142.reuse.H0_H0 ;  /* 0x2000008eff847230 */ /* 0x100fe40000004100 */
[C---:B------:R-:W-:Y:S01]  /*7c20*/  FMUL R15, R136.reuse, R134 ;  /* 0x00000086880f7220 */ /* 0x040fe20000400000 */
[----:B------:R-:W-:Y:S02]  /*7c30*/  HADD2.F32 R133, -RZ, R142.H1_H1 ;  /* 0x3000008eff857230 */ /* 0x000fe40000004100 */
[C---:B------:R-:W-:Y:S01]  /*7c40*/  FMUL R17, R136.reuse, R135 ;  /* 0x0000008788117220 */ /* 0x040fe20000400000 */
[--C-:B------:R-:W-:Y:S02]  /*7c50*/  HADD2.F32 R134, -RZ, R143.reuse.H0_H0 ;  /* 0x2000008fff867230 */ /* 0x100fe40000004100 */
[----:B------:R-:W-:Y:S01]  /*7c60*/  FMUL R20, R136, R122 ;  /* 0x0000007a88147220 */ /* 0x000fe20000400000 */
[----:B--2---:R-:W2:Y:S01]  /*7c70*/  LDTM.16dp256bit.x2 R4, tmem[UR4+0xe0] ;  /* 0x0000e004000479ee */ /* 0x004ea200080a0000 */
[----:B------:R-:W-:Y:S01]  /*7c80*/  NOP ;  /* 0x0000000000007918 */ /* 0x000fe20000000000 */
[----:B------:R-:W-:Y:S01]  /*7c90*/  HADD2.F32 R135, -RZ, R143.H1_H1 ;  /* 0x3000008fff877230 */ /* 0x000fe20000004100 */
[----:B------:R-:W-:Y:S01]  /*7ca0*/  R2UR UR5, R18 ;  /* 0x00000000120572ca */ /* 0x000fe200000e0000 */
[C---:B------:R-:W-:Y:S01]  /*7cb0*/  FMUL R21, R136.reuse, R123 ;  /* 0x0000007b88157220 */ /* 0x040fe20000400000 */
[--C-:B------:R-:W-:Y:S02]  /*7cc0*/  HADD2.F32 R122, -RZ, R144.reuse.H0_H0 ;  /* 0x20000090ff7a7230 */ /* 0x100fe40000004100 */
[C---:B------:R-:W-:Y:S01]  /*7cd0*/  FMUL R18, R136.reuse, R120 ;  /* 0x0000007888127220 */ /* 0x040fe20000400000 */
[----:B------:R-:W-:Y:S01]  /*7ce0*/  FMUL R22, R136, R124 ;  /* 0x0000007c88167220 */ /* 0x000fe20000400000 */
[----:B-1----:R-:W-:Y:S01]  /*7cf0*/  SHF.L.U32 R16, R246, 0x4, RZ ;  /* 0x00000004f6107819 */ /* 0x002fe200000006ff */
[----:B------:R-:W-:Y:S02]  /*7d00*/  HADD2.F32 R123, -RZ, R144.H1_H1 ;  /* 0x30000090ff7b7230 */ /* 0x000fe40000004100 */
[C---:B------:R-:W-:Y:S01]  /*7d10*/  FMUL R19, R136.reuse, R121 ;  /* 0x0000007988137220 */ /* 0x040fe20000400000 */
[----:B------:R-:W-:Y:S01]  /*7d20*/  FMUL R23, R136, R125 ;  /* 0x0000007d88177220 */ /* 0x000fe20000400000 */
[----:B------:R-:W-:Y:S01]  /*7d30*/  LOP3.LUT R246, R16, 0x40, RZ, 0xc0, !PT ;  /* 0x0000004010f67812 */ /* 0x000fe200078ec0ff */
[--C-:B------:R-:W-:Y:S02]  /*7d40*/  HADD2.F32 R124, -RZ, R145.reuse.H0_H0 ;  /* 0x20000091ff7c7230 */ /* 0x100fe40000004100 */
[----:B------:R-:W-:Y:S01]  /*7d50*/  FMUL R120, R136, R126 ;  /* 0x0000007e88787220 */ /* 0x000fe20000400000 */
[----:B------:R-:W-:Y:S01]  /*7d60*/  HADD2.F32 R125, -RZ, R145.H1_H1 ;  /* 0x30000091ff7d7230 */ /* 0x000fe20000004100 */
[----:B------:R-:W-:Y:S01]  /*7d70*/  LOP3.LUT R246, R246, 0x8, R247, 0xf8, !PT ;  /* 0x00000008f6f67812 */ /* 0x000fe200078ef8f7 */
[----:B------:R-:W-:Y:S01]  /*7d80*/  UIADD3 UR5, UPT, UPT, UR5, 0xf0, URZ ;  /* 0x000000f005057890 */ /* 0x000fe2000fffe0ff */
[----:B------:R-:W1:Y:S01]  /*7d90*/  S2R R247, SR_TID.X ;  /* 0x0000000000f77919 */ /* 0x000e620000002100 */
[C---:B------:R-:W-:Y:S01]  /*7da0*/  FMUL R121, R136.reuse, R127 ;  /* 0x0000007f88797220 */ /* 0x040fe20000400000 */
[--C-:B------:R-:W-:Y:S01]  /*7db0*/  HADD2.F32 R126, -RZ, R146.reuse.H0_H0 ;  /* 0x20000092ff7e7230 */ /* 0x100fe20000004100 */
[----:B------:R-:W-:Y:S01]  /*7dc0*/  UPRMT UR5, UR56, 0x654, UR5 ;  /* 0x0000065438057896 */ /* 0x000fe20008000005 */
[----:B------:R-:W-:Y:S02]  /*7dd0*/  HADD2.F32 R127, -RZ, R146.H1_H1 ;  /* 0x30000092ff7f7230 */ /* 0x000fe40000004100 */
[C---:B------:R-:W-:Y:S01]  /*7de0*/  FMUL R112, R136.reuse, R112 ;  /* 0x0000007088707220 */ /* 0x040fe20000400000 */
[----:B------:R-:W-:Y:S02]  /*7df0*/  HADD2.F32 R139, -RZ, R147.H1_H1 ;  /* 0x30000093ff8b7230 */ /* 0x000fe40000004100 */
[C---:B------:R-:W-:Y:S01]  /*7e00*/  FMUL R113, R136.reuse, R113 ;  /* 0x0000007188717220 */ /* 0x040fe20000400000 */
[----:B------:R-:W-:Y:S02]  /*7e10*/  HADD2.F32 R141, -RZ, R148.H1_H1 ;  /* 0x30000094ff8d7230 */ /* 0x000fe40000004100 */
[C---:B------:R-:W-:Y:S01]  /*7e20*/  FMUL R114, R136.reuse, R114 ;  /* 0x0000007288727220 */ /* 0x040fe20000400000 */
[--C-:B------:R-:W-:Y:S02]  /*7e30*/  HADD2.F32 R142, -RZ, R149.reuse.H0_H0 ;  /* 0x20000095ff8e7230 */ /* 0x100fe40000004100 */
[C---:B------:R-:W-:Y:S01]  /*7e40*/  FMUL R115, R136.reuse, R115 ;  /* 0x0000007388737220 */ /* 0x040fe20000400000 */
[----:B--2---:R-:W-:Y:S01]  /*7e50*/  SYNCS.ARRIVE.TRANS64.RED.A1T0 RZ, [UR5], RZ ;  /* 0x000000ffffff79a7 */ /* 0x004fe20008100405 */
[----:B------:R-:W-:Y:S02]  /*7e60*/  HADD2.F32 R143, -RZ, R149.H1_H1 ;  /* 0x30000095ff8f7230 */ /* 0x000fe40000004100 */
[C---:B------:R-:W-:Y:S01]  /*7e70*/  FMUL R116, R136.reuse, R116 ;  /* 0x0000007488747220 */ /* 0x040fe20000400000 */
[--C-:B------:R-:W-:Y:S02]  /*7e80*/  HADD2.F32 R144, -RZ, R150.reuse.H0_H0 ;  /* 0x20000096ff907230 */ /* 0x100fe40000004100 */
[C---:B------:R-:W-:Y:S01]  /*7e90*/  FMUL R117, R136.reuse, R117 ;  /* 0x0000007588757220 */ /* 0x040fe20000400000 */
[----:B------:R-:W-:Y:S02]  /*7ea0*/  HADD2.F32 R145, -RZ, R150.H1_H1 ;  /* 0x30000096ff917230 */ /* 0x000fe40000004100 */
[C---:B------:R-:W-:Y:S01]  /*7eb0*/  FMUL R118, R136.reuse, R118 ;  /* 0x0000007688767220 */ /* 0x040fe20000400000 */
[--C-:B------:R-:W-:Y:S02]  /*7ec0*/  HADD2.F32 R146, -RZ, R151.reuse.H0_H0 ;  /* 0x20000097ff927230 */ /* 0x100fe40000004100 */
[C---:B------:R-:W-:Y:S01]  /*7ed0*/  FMUL R119, R136.reuse, R119 ;  /* 0x0000007788777220 */ /* 0x040fe20000400000 */
[----:B------:R-:W-:Y:S02]  /*7ee0*/  HADD2.F32 R147, -RZ, R151.H1_H1 ;  /* 0x30000097ff937230 */ /* 0x000fe40000004100 */
[C---:B------:R-:W-:Y:S01]  /*7ef0*/  FMUL R104, R136.reuse, R104 ;  /* 0x0000006888687220 */ /* 0x040fe20000400000 */
[----:B------:R-:W-:Y:S02]  /*7f00*/  HADD2.F32 R149, -RZ, R152.H1_H1 ;  /* 0x30000098ff957230 */ /* 0x000fe40000004100 */
[C---:B------:R-:W-:Y:S01]  /*7f10*/  FMUL R105, R136.reuse, R105 ;  /* 0x0000006988697220 */ /* 0x040fe20000400000 */
[--C-:B------:R-:W-:Y:S02]  /*7f20*/  HADD2.F32 R150, -RZ, R153.reuse.H0_H0 ;  /* 0x20000099ff967230 */ /* 0x100fe40000004100 */
[C---:B------:R-:W-:Y:S01]  /*7f30*/  FMUL R106, R136.reuse, R106 ;  /* 0x0000006a886a7220 */ /* 0x040fe20000400000 */
[----:B------:R-:W-:Y:S02]  /*7f40*/  HADD2.F32 R151, -RZ, R153.H1_H1 ;  /* 0x30000099ff977230 */ /* 0x000fe40000004100 */
[C---:B------:R-:W-:Y:S01]  /*7f50*/  FMUL R107, R136.reuse, R107 ;  /* 0x0000006b886b7220 */ /* 0x040fe20000400000 */
[C---:B------:R-:W-:Y:S01]  /*7f60*/  FMUL R108, R136.reuse, R108 ;  /* 0x0000006c886c7220 */ /* 0x040fe20000400000 */
[----:B------:R-:W-:Y:S02]  /*7f70*/  HADD2.F32 R153, -RZ, R154.H1_H1 ;  /* 0x3000009aff997230 */ /* 0x000fe40000004100 */
[C---:B------:R-:W-:Y:S01]  /*7f80*/  FMUL R109, R136.reuse, R109 ;  /* 0x0000006d886d7220 */ /* 0x040fe20000400000 */
[----:B-1----:R-:W-:Y:S01]  /*7f90*/  SHF.L.U32 R247, R247, 0x3, RZ ;  /* 0x00000003f7f77819 */ /* 0x002fe200000006ff */
[C---:B------:R-:W-:Y:S01]  /*7fa0*/  FMUL R110, R136.reuse, R110 ;  /* 0x0000006e886e7220 */ /* 0x040fe20000400000 */
[C---:B------:R-:W-:Y:S01]  /*7fb0*/  FMUL R111, R136.reuse, R111 ;  /* 0x0000006f886f7220 */ /* 0x040fe20000400000 */
[--C-:B------:R-:W-:Y:S01]  /*7fc0*/  HADD2.F32 R156, -RZ, R160.reuse.H0_H0 ;  /* 0x200000a0ff9c7230 */ /* 0x100fe20000004100 */
[----:B------:R-:W-:Y:S01]  /*7fd0*/  LOP3.LUT R247, R247, 0x300, RZ, 0xc0, !PT ;  /* 0x00000300f7f77812 */ /* 0x000fe200078ec0ff */
[C---:B------:R-:W-:Y:S01]  /*7fe0*/  FMUL R96, R136.reuse, R96 ;  /* 0x0000006088607220 */ /* 0x040fe20000400000 */
[----:B------:R-:W-:Y:S02]  /*7ff0*/  HADD2.F32 R157, -RZ, R160.H1_H1 ;  /* 0x300000a0ff9d7230 */ /* 0x000fe40000004100 */
[C---:B------:R-:W-:Y:S01]  /*8000*/  FMUL R97, R136.reuse, R97 ;  /* 0x0000006188617220 */ /* 0x040fe20000400000 */
[----:B------:R-:W-:Y:S01]  /*8010*/  LOP3.LUT R247, R247, 0x30, R16, 0xf8, !PT ;  /* 0x00000030f7f77812 */ /* 0x000fe200078ef810 */
[--C-:B------:R-:W-:Y:S01]  /*8020*/  HADD2.F32 R158, -RZ, R161.reuse.H0_H0 ;  /* 0x200000a1ff9e7230 */ /* 0x100fe20000004100 */
[----:B------:R1:W5:Y:S01]  /*8030*/  LDL.LU R16, [R1+0x14] ;  /* 0x0000140001107983 */ /* 0x0003620000300800 */
[C---:B------:R-:W-:Y:S01]  /*8040*/  FMUL R98, R136.reuse, R98 ;  /* 0x0000006288627220 */ /* 0x040fe20000400000 */
        /* <DEDUP_REMOVED lines=37> */
[----:B------:R-:W-:Y:S01]  /*82a0*/  FMUL R85, R136, R85 ;  /* 0x0000005588557220 */ /* 0x000fe20000400000 */
[----:B------:R-:W-:Y:S01]  /*82b0*/  ISETP.NE.AND P0, PT, R0, RZ, PT ;  /* 0x000000ff0000720c */ /* 0x000fe20003f05270 */
[C---:B------:R-:W-:Y:S01]  /*82c0*/  FMUL R0, R136.reuse, R128 ;  /* 0x0000008088007220 */ /* 0x040fe20000400000 */
[----:B------:R-:W-:Y:S02]  /*82d0*/  HADD2.F32 R128, -RZ, R140.H0_H0 ;  /* 0x2000008cff807230 */ /* 0x000fe40000004100 */
[C---:B------:R-:W-:Y:S01]  /*82e0*/  FMUL R86, R136.reuse, R86 ;  /* 0x0000005688567220 */ /* 0x040fe20000400000 */
[----:B------:R-:W-:Y:S02]  /*82f0*/  HADD2.F32 R140, -RZ, R148.H0_H0 ;  /* 0x20000094ff8c7230 */ /* 0x000fe40000004100 */
[----:B------:R-:W-:Y:S01]  /*8300*/  FMUL R87, R136, R87 ;  /* 0x0000005788577220 */ /* 0x000fe20000400000 */
[----:B------:R-:W-:Y:S02]  /*8310*/  HADD2.F32 R148, -RZ, R152.H0_H0 ;  /* 0x20000098ff947230 */ /* 0x000fe40000004100 */
[C---:B------:R-:W-:Y:S01]  /*8320*/  FFMA R0, R137.reuse, R128, R0 ;  /* 0x0000008089007223 */ /* 0x040fe20000000000 */
        /* <DEDUP_REMOVED lines=9> */
[----:B------:R-:W-:Y:S01]  /*83c0*/  F2FP.F16.F32.PACK_AB R130, R14, R13 ;  /* 0x0000000d0e82723e */ /* 0x000fe200000000ff */
[----:B------:R-:W-:Y:S01]  /*83d0*/  FFMA R20, R137, R124, R20 ;  /* 0x0000007c89147223 */ /* 0x000fe20000000014 */
[----:B------:R-:W-:Y:S01]  /*83e0*/  F2FP.F16.F32.PACK_AB R131, R17, R15 ;  /* 0x0000000f1183723e */ /* 0x000fe200000000ff */
[C---:B------:R-:W-:Y:S01]  /*83f0*/  FFMA R21, R137.reuse, R125, R21 ;  /* 0x0000007d89157223 */ /* 0x040fe20000000015 */
[C---:B------:R-:W-:Y:S01]  /*8400*/  FFMA R22, R137.reuse, R126, R22 ;  /* 0x0000007e89167223 */ /* 0x040fe20000000016 */
[C---:B------:R-:W-:Y:S01]  /*8410*/  FFMA R23, R137.reuse, R127, R23 ;  /* 0x0000007f89177223 */ /* 0x040fe20000000017 */
[C---:B------:R-:W-:Y:S01]  /*8420*/  FFMA R120, R137.reuse, R138, R120 ;  /* 0x0000008a89787223 */ /* 0x040fe20000000078 */
[----:B------:R-:W-:Y:S01]  /*8430*/  FFMA R121, R137, R139, R121 ;  /* 0x0000008b89797223 */ /* 0x000fe20000000079 */
[----:B------:R-:W-:Y:S01]  /*8440*/  F2FP.F16.F32.PACK_AB R13, R21, R20 ;  /* 0x00000014150d723e */ /* 0x000fe200000000ff */
[----:B------:R-:W-:Y:S01]  /*8450*/  FFMA R112, R137, R140, R112 ;  /* 0x0000008c89707223 */ /* 0x000fe20000000070 */
[----:B------:R-:W-:Y:S01]  /*8460*/  F2FP.F16.F32.PACK_AB R14, R23, R22 ;  /* 0x00000016170e723e */ /* 0x000fe200000000ff */
[----:B------:R-:W-:Y:S01]  /*8470*/  FFMA R113, R137, R141, R113 ;  /* 0x0000008d89717223 */ /* 0x000fe20000000071 */
[----:B------:R-:W-:Y:S01]  /*8480*/  F2FP.F16.F32.PACK_AB R15, R121, R120 ;  /* 0x00000078790f723e */ /* 0x000fe200000000ff */
[C---:B------:R-:W-:Y:S01]  /*8490*/  FFMA R114, R137.reuse, R142, R114 ;  /* 0x0000008e89727223 */ /* 0x040fe20000000072 */
[C---:B------:R-:W-:Y:S01]  /*84a0*/  FFMA R115, R137.reuse, R143, R115 ;  /* 0x0000008f89737223 */ /* 0x040fe20000000073 */
[----:B------:R-:W-:Y:S01]  /*84b0*/  FFMA R116, R137, R144, R116 ;  /* 0x0000009089747223 */ /* 0x000fe20000000074 */
[----:B------:R-:W-:Y:S01]  /*84c0*/  F2FP.F16.F32.PACK_AB R112, R113, R112 ;  /* 0x000000707170723e */ /* 0x000fe200000000ff */
[----:B------:R-:W-:Y:S01]  /*84d0*/  FFMA R117, R137, R145, R117 ;  /* 0x0000009189757223 */ /* 0x000fe20000000075 */
[----:B------:R-:W2:Y:S01]  /*84e0*/  S2R R128, SR_TID.X ;  /* 0x0000000000807919 */ /* 0x000ea20000002100 */
[----:B------:R-:W-:Y:S01]  /*84f0*/  F2FP.F16.F32.PACK_AB R113, R115, R114 ;  /* 0x000000727371723e */ /* 0x000fe200000000ff */
[C---:B------:R-:W-:Y:S01]  /*8500*/  FFMA R118, R137.reuse, R146, R118 ;  /* 0x0000009289767223 */ /* 0x040fe20000000076 */
[----:B------:R-:W-:Y:S01]  /*8510*/  FFMA R119, R137, R147, R119 ;  /* 0x0000009389777223 */ /* 0x000fe20000000077 */
[----:B------:R-:W3:Y:S01]  /*8520*/  S2R R129, SR_TID.X ;  /* 0x0000000000817919 */ /* 0x000ee20000002100 */
[----:B------:R-:W-:Y:S01]  /*8530*/  F2FP.F16.F32.PACK_AB R114, R117, R116 ;  /* 0x000000747572723e */ /* 0x000fe200000000ff */
[C---:B------:R-:W-:Y:S01]  /*8540*/  FFMA R104, R137.reuse, R148, R104 ;  /* 0x0000009489687223 */ /* 0x040fe20000000068 */
[----:B------:R-:W-:Y:S01]  /*8550*/  FFMA R105, R137, R149, R105 ;  /* 0x0000009589697223 */ /* 0x000fe20000000069 */
[----:B------:R-:W-:Y:S01]  /*8560*/  F2FP.F16.F32.PACK_AB R115, R119, R118 ;  /* 0x000000767773723e */ /* 0x000fe200000000ff */
[C---:B------:R-:W-:Y:S01]  /*8570*/  FFMA R106, R137.reuse, R150, R106 ;  /* 0x00000096896a7223 */ /* 0x040fe2000000006a */
[----:B------:R-:W-:Y:S02]  /*8580*/  HADD2.F32 R152, -RZ, R154.H0_H0 ;  /* 0x2000009aff987230 */ /* 0x000fe40000004100 */
[----:B------:R-:W-:Y:S01]  /*8590*/  FFMA R107, R137, R151, R107 ;  /* 0x00000097896b7223 */ /* 0x000fe2000000006b */
[----:B------:R-:W-:Y:S01]  /*85a0*/  F2FP.F16.F32.PACK_AB R104, R105, R104 ;  /* 0x000000686968723e */ /* 0x000fe200000000ff */
[--C-:B------:R-:W-:Y:S02]  /*85b0*/  HADD2.F32 R154, -RZ, R155.reuse.H0_H0 ;  /* 0x2000009bff9a7230 */ /* 0x100fe40000004100 */
[----:B------:R-:W-:Y:S01]  /*85c0*/  FMUL R72, R136, R72 ;  /* 0x0000004888487220 */ /* 0x000fe20000400000 */
[----:B------:R-:W-:Y:S01]  /*85d0*/  FFMA R108, R137, R152, R108 ;  /* 0x00000098896c7223 */ /* 0x000fe2000000006c */
[----:B------:R-:W-:Y:S01]  /*85e0*/  HADD2.F32 R155, -RZ, R155.H1_H1 ;  /* 0x3000009bff9b7230 */ /* 0x000fe20000004100 */
[----:B------:R-:W-:Y:S01]  /*85f0*/  F2FP.F16.F32.PACK_AB R105, R107, R106 ;  /* 0x0000006a6b69723e */ /* 0x000fe200000000ff */
[C---:B------:R-:W-:Y:S01]  /*8600*/  FFMA R109, R137.reuse, R153, R109 ;  /* 0x00000099896d7223 */ /* 0x040fe2000000006d */
[C---:B------:R-:W-:Y:S01]  /*8610*/  FFMA R110, R137.reuse, R154, R110 ;  /* 0x0000009a896e7223 */ /* 0x040fe2000000006e */
[--C-:B------:R-:W-:Y:S02]  /*8620*/  HADD2.F32 R178, -RZ, R179.reuse.H0_H0 ;  /* 0x200000b3ffb27230 */ /* 0x100fe40000004100 */
[C---:B------:R-:W-:Y:S01]  /*8630*/  FFMA R111, R137.reuse, R155, R111 ;  /* 0x0000009b896f7223 */ /* 0x040fe2000000006f */
[----:B------:R-:W-:Y:S01]  /*8640*/  FFMA R96, R137, R156, R96 ;  /* 0x0000009c89607223 */ /* 0x000fe20000000060 */
[----:B------:R-:W-:Y:S01]  /*8650*/  F2FP.F16.F32.PACK_AB R106, R109, R108 ;  /* 0x0000006c6d6a723e */ /* 0x000fe200000000ff */
        /* <DEDUP_REMOVED lines=21> */
[----:B------:R-:W-:Y:S01]  /*87b0*/  FFMA R95, R137, R171, R95 ;  /* 0x000000ab895f7223 */ /* 0x000fe2000000005f */
[----:B------:R-:W-:Y:S01]  /*87c0*/  R2UR UR6, R245 ;  /* 0x00000000f50672ca */ /* 0x000fe200000e0000 */
[----:B------:R-:W-:Y:S01]  /*87d0*/  FFMA R80, R137, R172, R80 ;  /* 0x000000ac89507223 */ /* 0x000fe20000000050 */
[----:B------:R-:W-:Y:S01]  /*87e0*/  F2FP.F16.F32.PACK_AB R90, R93, R92 ;  /* 0x0000005c5d5a723e */ /* 0x000fe200000000ff */
[----:B------:R-:W-:Y:S01]  /*87f0*/  FFMA R81, R137, R173, R81 ;  /* 0x000000ad89517223 */ /* 0x000fe20000000051 */
[----:B------:R-:W-:Y:S01]  /*8800*/  F2FP.F16.F32.PACK_AB R91, R95, R94 ;  /* 0x0000005e5f5b723e */ /* 0x000fe200000000ff */
[C---:B------:R-:W-:Y:S01]  /*8810*/  FFMA R82, R137.reuse, R174, R82 ;  /* 0x000000ae89527223 */ /* 0x040fe20000000052 */
[----:B--2---:R-:W-:Y:S01]  /*8820*/  SHF.L.U32 R128, R128, 0x1, RZ ;  /* 0x0000000180807819 */ /* 0x004fe200000006ff */
[----:B------:R-:W-:Y:S01]  /*8830*/  FFMA R83, R137, R175, R83 ;  /* 0x000000af89537223 */ /* 0x000fe20000000053 */
[----:B------:R-:W-:Y:S01]  /*8840*/  HADD2.F32 R179, -RZ, R179.H1_H1 ;  /* 0x300000b3ffb37230 */ /* 0x000fe20000004100 */
[----:B------:R-:W-:Y:S01]  /*8850*/  F2FP.F16.F32.PACK_AB R80, R81, R80 ;  /* 0x000000505150723e */ /* 0x000fe200000000ff */
[----:B------:R-:W-:Y:S01]  /*8860*/  FFMA R84, R137, R176, R84 ;  /* 0x000000b089547223 */ /* 0x000fe20000000054 */
[----:B---3--:R-:W-:Y:S01]  /*8870*/  SHF.L.U32 R129, R129, 0x4, RZ ;  /* 0x0000000481817819 */ /* 0x008fe200000006ff */
[----:B------:R-:W-:Y:S01]  /*8880*/  FFMA R85, R137, R177, R85 ;  /* 0x000000b189557223 */ /* 0x000fe20000000055 */
[--C-:B------:R-:W-:Y:S01]  /*8890*/  HADD2.F32 R180, -RZ, R184.reuse.H0_H0 ;  /* 0x200000b8ffb47230 */ /* 0x100fe20000004100 */
[----:B------:R-:W-:Y:S01]  /*88a0*/  F2FP.F16.F32.PACK_AB R81, R83, R82 ;  /* 0x000000525351723e */ /* 0x000fe200000000ff */
[----:B------:R-:W-:Y:S01]  /*88b0*/  FFMA R86, R137, R178, R86 ;  /* 0x000000b289567223 */ /* 0x000fe20000000056 */
[----:B------:R-:W-:Y:S01]  /*88c0*/  HADD2.F32 R181, -RZ, R184.H1_H1 ;  /* 0x300000b8ffb57230 */ /* 0x000fe20000004100 */
[----:B------:R-:W-:Y:S01]  /*88d0*/  F2FP.F16.F32.PACK_AB R82, R85, R84 ;  /* 0x000000545552723e */ /* 0x000fe200000000ff */
[----:B------:R-:W-:Y:S01]  /*88e0*/  FFMA R87, R137, R179, R87 ;  /* 0x000000b389577223 */ /* 0x000fe20000000057 */
[----:B------:R-:W-:Y:S01]  /*88f0*/  LOP3.LUT R247, R247, 0x80, R129, 0xf8, !PT ;  /* 0x00000080f7f77812 */ /* 0x000fe200078ef881 */
[----:B------:R-:W-:Y:S01]  /*8900*/  FFMA R72, R137, R180, R72 ;  /* 0x000000b489487223 */ /* 0x000fe20000000048 */
[----:B------:R-:W-:Y:S01]  /*8910*/  F2FP.F16.F32.PACK_AB R129, R12, R3 ;  /* 0x000000030c81723e */ /* 0x000fe200000000ff */
[C---:B------:R-:W-:Y:S01]  /*8920*/  FMUL R73, R136.reuse, R73 ;  /* 0x0000004988497220 */ /* 0x040fe20000400000 */
[--C-:B------:R-:W-:Y:S01]  /*8930*/  HADD2.F32 R182, -RZ, R185.reuse.H0_H0 ;  /* 0x200000b9ffb67230 */ /* 0x100fe20000004100 */
[----:B------:R-:W-:Y:S01]  /*8940*/  F2FP.F16.F32.PACK_AB R12, R19, R18 ;  /* 0x00000012130c723e */ /* 0x000fe200000000ff */
[----:B------:R-:W-:Y:S01]  /*8950*/  FMUL R74, R136, R74 ;  /* 0x0000004a884a7220 */ /* 0x000fe20000400000 */
[----:B------:R-:W-:Y:S01]  /*8960*/  LOP3.LUT R246, R246, 0x8, R128, 0x78, !PT ;  /* 0x00000008f6f67812 */ /* 0x000fe200078e7880 */
[----:B------:R-:W-:Y:S01]  /*8970*/  HADD2.F32 R183, -RZ, R185.H1_H1 ;  /* 0x300000b9ffb77230 */ /* 0x000fe20000004100 */
[----:B------:R-:W-:Y:S01]  /*8980*/  F2FP.F16.F32.PACK_AB R128, R2, R0 ;  /* 0x000000000280723e */ /* 0x000fe200000000ff */
[----:B------:R-:W-:Y:S01]  /*8990*/  FFMA R73, R137, R181, R73 ;  /* 0x000000b589497223 */ /* 0x000fe20000000049 */
[----:B------:R-:W-:Y:S01]  /*89a0*/  F2FP.F16.F32.PACK_AB R83, R87, R86 ;  /* 0x000000565753723e */ /* 0x000fe200000000ff */
[----:B------:R-:W-:Y:S01]  /*89b0*/  FFMA R74, R137, R182, R74 ;  /* 0x000000b6894a7223 */ /* 0x000fe2000000004a */
[C---:B------:R-:W-:Y:S01]  /*89c0*/  FMUL R75, R136.reuse, R75 ;  /* 0x0000004b884b7220 */ /* 0x040fe20000400000 */
[--C-:B------:R-:W-:Y:S01]  /*89d0*/  HADD2.F32 R184, -RZ, R186.reuse.H0_H0 ;  /* 0x200000baffb87230 */ /* 0x100fe20000004100 */
[----:B------:R-:W-:Y:S01]  /*89e0*/  F2FP.F16.F32.PACK_AB R72, R73, R72 ;  /* 0x000000484948723e */ /* 0x000fe200000000ff */
[C---:B------:R-:W-:Y:S01]  /*89f0*/  FMUL R76, R136.reuse, R76 ;  /* 0x0000004c884c7220 */ /* 0x040fe20000400000 */
[----:B------:R-:W-:Y:S02]  /*8a00*/  HADD2.F32 R185, -RZ, R186.H1_H1 ;  /* 0x300000baffb97230 */ /* 0x000fe40000004100 */
[C---:B------:R-:W-:Y:S01]  /*8a10*/  FFMA R75, R137.reuse, R183, R75 ;  /* 0x000000b7894b7223 */ /* 0x040fe2000000004b */
[C---:B------:R-:W-:Y:S01]  /*8a20*/  FMUL R77, R136.reuse, R77 ;  /* 0x0000004d884d7220 */ /* 0x040fe20000400000 */
[--C-:B------:R-:W-:Y:S02]  /*8a30*/  HADD2.F32 R186, -RZ, R187.reuse.H0_H0 ;  /* 0x200000bbffba7230 */ /* 0x100fe40000004100 */
[----:B------:R-:W-:Y:S01]  /*8a40*/  FFMA R76, R137, R184, R76 ;  /* 0x000000b8894c7223 */ /* 0x000fe2000000004c */
[C---:B------:R-:W-:Y:S01]  /*8a50*/  FMUL R78, R136.reuse, R78 ;  /* 0x0000004e884e7220 */ /* 0x040fe20000400000 */
[----:B------:R-:W-:Y:S01]  /*8a60*/  HADD2.F32 R187, -RZ, R187.H1_H1 ;  /* 0x300000bbffbb7230 */ /* 0x000fe20000004100 */
[----:B------:R-:W-:Y:S01]  /*8a70*/  LOP3.LUT R2, R247, R246, RZ, 0xfc, !PT ;  /* 0x000000f6f7027212 */ /* 0x000fe200078efcff */
[C---:B------:R-:W-:Y:S01]  /*8a80*/  FFMA R77, R137.reuse, R185, R77 ;  /* 0x000000b9894d7223 */ /* 0x040fe2000000004d */
[----:B------:R-:W-:Y:S01]  /*8a90*/  MOV R0, UR6 ;  /* 0x0000000600007c02 */ /* 0x000fe20008000f00 */
[----:B------:R-:W-:Y:S01]  /*8aa0*/  FFMA R78, R137, R186, R78 ;  /* 0x000000ba894e7223 */ /* 0x000fe2000000004e */
[----:B------:R-:W-:Y:S01]  /*8ab0*/  F2FP.F16.F32.PACK_AB R73, R75, R74 ;  /* 0x0000004a4b49723e */ /* 0x000fe200000000ff */
[----:B------:R-:W-:Y:S01]  /*8ac0*/  FMUL R79, R136, R79 ;  /* 0x0000004f884f7220 */ /* 0x000fe20000400000 */
[--C-:B------:R-:W-:Y:S01]  /*8ad0*/  HADD2.F32 R188, -RZ, R192.reuse.H0_H0 ;  /* 0x200000c0ffbc7230 */ /* 0x100fe20000004100 */
[----:B------:R-:W-:Y:S01]  /*8ae0*/  F2FP.F16.F32.PACK_AB R74, R77, R76 ;  /* 0x0000004c4d4a723e */ /* 0x000fe200000000ff */
[----:B------:R-:W-:Y:S02]  /*8af0*/  IMAD R0, R0, 0x3c00, R2 ;  /* 0x00003c0000007824 */ /* 0x000fe400078e0202 */
[----:B------:R-:W-:Y:S01]  /*8b00*/  FFMA R79, R137, R187, R79 ;  /* 0x000000bb894f7223 */ /* 0x000fe2000000004f */
[C---:B------:R-:W-:Y:S01]  /*8b10*/  FMUL R64, R136.reuse, R64 ;  /* 0x0000004088407220 */ /* 0x040fe20000400000 */
[----:B------:R-:W-:Y:S01]  /*8b20*/  HADD2.F32 R189, -RZ, R192.H1_H1 ;  /* 0x300000c0ffbd7230 */ /* 0x000fe20000004100 */
[----:B------:R-:W-:Y:S01]  /*8b30*/  UMOV UR76, 0x400 ;  /* 0x00000400004c7882 */ /* 0x000fe20000000000 */
[C---:B------:R-:W-:Y:S01]  /*8b40*/  FMUL R65, R136.reuse, R65 ;  /* 0x0000004188417220 */ /* 0x040fe20000400000 */
[--C-:B------:R-:W-:Y:S01]  /*8b50*/  HADD2.F32 R190, -RZ, R193.reuse.H0_H0 ;  /* 0x200000c1ffbe7230 */ /* 0x100fe20000004100 */
[----:B------:R-:W-:Y:S01]  /*8b60*/  F2FP.F16.F32.PACK_AB R75, R79, R78 ;  /* 0x0000004e4f4b723e */ /* 0x000fe200000000ff */
[----:B------:R-:W-:Y:S01]  /*8b70*/  ULEA UR76, UR56, UR76, 0x18 ;  /* 0x0000004c384c7291 */ /* 0x000fe2000f8ec0ff */
[C---:B------:R-:W-:Y:S01]  /*8b80*/  FFMA R64, R137.reuse, R188, R64 ;  /* 0x000000bc89407223 */ /* 0x040fe20000000040 */
[C---:B------:R-:W-:Y:S01]  /*8b90*/  FFMA R65, R137.reuse, R189, R65 ;  /* 0x000000bd89417223 */ /* 0x040fe20000000041 */
[C---:B------:R-:W-:Y:S01]  /*8ba0*/  FMUL R66, R136.reuse, R66 ;  /* 0x0000004288427220 */ /* 0x040fe20000400000 */
[----:B------:R-:W-:Y:S02]  /*8bb0*/  HADD2.F32 R191, -RZ, R193.H1_H1 ;  /* 0x300000c1ffbf7230 */ /* 0x000fe40000004100 */
[----:B------:R-:W-:Y:S01]  /*8bc0*/  FMUL R67, R136, R67 ;  /* 0x0000004388437220 */ /* 0x000fe20000400000 */
[--C-:B------:R-:W-:Y:S01]  /*8bd0*/  HADD2.F32 R192, -RZ, R194.reuse.H0_H0 ;  /* 0x200000c2ffc07230 */ /* 0x100fe20000004100 */
[----:B------:R-:W-:Y:S01]  /*8be0*/  LEA R0, R0, UR76, 0x1 ;  /* 0x0000004c00007c11 */ /* 0x000fe2000f8e08ff */
[----:B------:R-:W-:Y:S01]  /*8bf0*/  FFMA R66, R137, R190, R66 ;  /* 0x000000be89427223 */ /* 0x000fe20000000042 */
[----:B------:R-:W-:Y:S01]  /*8c00*/  F2FP.F16.F32.PACK_AB R64, R65, R64 ;  /* 0x000000404140723e */ /* 0x000fe200000000ff */
[----:B------:R-:W-:Y:S01]  /*8c10*/  FFMA R67, R137, R191, R67 ;  /* 0x000000bf89437223 */ /* 0x000fe20000000043 */
[C---:B------:R-:W-:Y:S01]  /*8c20*/  FMUL R68, R136.reuse, R68 ;  /* 0x0000004488447220 */ /* 0x040fe20000400000 */
[----:B------:R-:W-:Y:S01]  /*8c30*/  HADD2.F32 R193, -RZ, R194.H1_H1 ;  /* 0x300000c2ffc17230 */ /* 0x000fe20000004100 */
[----:B------:R1:W-:Y:S01]  /*8c40*/  STSM.16.M88.4 [R0+0x200], R128 ;  /* 0x0002008000007844 */ /* 0x0003e20000000200 */
[C---:B------:R-:W-:Y:S01]  /*8c50*/  FMUL R69, R136.reuse, R69 ;  /* 0x0000004588457220 */ /* 0x040fe20000400000 */
[--C-:B------:R-:W-:Y:S01]  /*8c60*/  HADD2.F32 R194, -RZ, R195.reuse.H0_H0 ;  /* 0x200000c3ffc27230 */ /* 0x100fe20000004100 */
[----:B------:R-:W-:Y:S05]  /*8c70*/  F2FP.F16.F32.PACK_AB R65, R67, R66 ;  /* 0x000000424341723e */ /* 0x000fea00000000ff */
[----:B------:R1:W-:Y:S01]  /*8c80*/  STSM.16.M88.4 [R0+0xa00], R12 ;  /* 0x000a000c00007844 */ /* 0x0003e20000000200 */
[C---:B------:R-:W-:Y:S01]  /*8c90*/  FFMA R68, R137.reuse, R192, R68 ;  /* 0x000000c089447223 */ /* 0x040fe20000000044 */
[----:B------:R-:W-:Y:S01]  /*8ca0*/  FFMA R69, R137, R193, R69 ;  /* 0x000000c189457223 */ /* 0x000fe20000000045 */
[C---:B------:R-:W-:Y:S01]  /*8cb0*/  FMUL R70, R136.reuse, R70 ;  /* 0x0000004688467220 */ /* 0x040fe20000400000 */
[----:B------:R-:W-:Y:S04]  /*8cc0*/  HADD2.F32 R195, -RZ, R195.H1_H1 ;  /* 0x300000c3ffc37230 */ /* 0x000fe80000004100 */
        /* <DEDUP_REMOVED lines=30> */
[----:B------:R-:W-:Y:S01]  /*8eb0*/  F2FP.F16.F32.PACK_AB R57, R59, R58 ;  /* 0x0000003a3b39723e */ /* 0x000fe200000000ff */
[C---:B------:R-:W-:Y:S01]  /*8ec0*/  FFMA R60, R137.reuse, R200, R60 ;  /* 0x000000c8893c7223 */ /* 0x040fe2000000003c */
[----:B------:R-:W-:Y:S01]  /*8ed0*/  FFMA R61, R137, R201, R61 ;  /* 0x000000c9893d7223 */ /* 0x000fe2000000003d */
[C---:B------:R-:W-:Y:S01]  /*8ee0*/  FMUL R62, R136.reuse, R62 ;  /* 0x0000003e883e7220 */ /* 0x040fe20000400000 */
[----:B------:R-:W-:Y:S02]  /*8ef0*/  HADD2.F32 R203, -RZ, R203.H1_H1 ;  /* 0x300000cbffcb7230 */ /* 0x000fe40000004100 */
        /* <DEDUP_REMOVED lines=13> */
[----:B------:R-:W-:Y:S01]  /*8fd0*/  HADD2.F32 R207, -RZ, R209.H1_H1 ;  /* 0x300000d1ffcf7230 */ /* 0x000fe20000004100 */
        /* <DEDUP_REMOVED lines=99> */
[C---:B------:R-:W-:Y:S01]  /*9610*/  FFMA R29, R137.reuse, R233, R29 ;  /* 0x000000e9891d7223 */ /* 0x040fe2000000001d */
        /* <DEDUP_REMOVED lines=8> */
[C---:B------:R-:W-:Y:S01]  /*96a0*/  FFMA R30, R137.reuse, R234, R30 ;  /* 0x000000ea891e7223 */ /* 0x040fe2000000001e */
[----:B------:R-:W-:Y:S02]  /*96b0*/  HADD2.F32 R239, -RZ, R241.H1_H1 ;  /* 0x300000f1ffef7230 */ /* 0x000fe40000004100 */
[C---:B------:R-:W-:Y:S01]  /*96c0*/  FMUL R6, R136.reuse, R6 ;  /* 0x0000000688067220 */ /* 0x040fe20000400000 */
[C---:B------:R-:W-:Y:S01]  /*96d0*/  FFMA R31, R137.reuse, R235, R31 ;  /* 0x000000eb891f7223 */ /* 0x040fe2000000001f */
[--C-:B------:R-:W-:Y:S02]  /*96e0*/  HADD2.F32 R240, -RZ, R242.reuse.H0_H0 ;  /* 0x200000f2fff07230 */ /* 0x100fe40000004100 */
[C---:B------:R-:W-:Y:S01]  /*96f0*/  FMUL R7, R136.reuse, R7 ;  /* 0x0000000788077220 */ /* 0x040fe20000400000 */
        /* <DEDUP_REMOVED lines=10> */
[----:B------:R-:W-:Y:S01]  /*97a0*/  FMUL R11, R136, R11 ;  /* 0x0000000b880b7220 */ /* 0x000fe20000400000 */
[C---:B------:R-:W-:Y:S01]  /*97b0*/  FFMA R8, R137.reuse, R240, R8 ;  /* 0x000000f089087223 */ /* 0x040fe20000000008 */
[C---:B------:R-:W-:Y:S01]  /*97c0*/  FFMA R9, R137.reuse, R241, R9 ;  /* 0x000000f189097223 */ /* 0x040fe20000000009 */
[C---:B------:R-:W-:Y:S01]  /*97d0*/  FFMA R10, R137.reuse, R242, R10 ;  /* 0x000000f2890a7223 */ /* 0x040fe2000000000a */
[----:B------:R-:W-:Y:S01]  /*97e0*/  FFMA R11, R137, R243, R11 ;  /* 0x000000f3890b7223 */ /* 0x000fe2000000000b */
[----:B------:R-:W-:Y:S01]  /*97f0*/  F2FP.F16.F32.PACK_AB R26, R29, R28 ;  /* 0x0000001c1d1a723e */ /* 0x000fe200000000ff */
[----:B------:R-:W-:Y:S01]  /*9800*/  UIADD3 UR77, UPT, UPT, UR6, 0x1, URZ ;  /* 0x00000001064d7890 */ /* 0x000fe2000fffe0ff */
[----:B------:R-:W-:Y:S01]  /*9810*/  F2FP.F16.F32.PACK_AB R27, R31, R30 ;  /* 0x0000001e1f1b723e */ /* 0x000fe200000000ff */
[----:B------:R-:W-:Y:S01]  /*9820*/  UIADD3 UR43, UPT, UPT, UR43, 0x1, URZ ;  /* 0x000000012b2b7890 */ /* 0x000fe2000fffe0ff */
[----:B------:R-:W-:Y:S01]  /*9830*/  F2FP.F16.F32.PACK_AB R4, R5, R4 ;  /* 0x000000040504723e */ /* 0x000fe200000000ff */
[----:B------:R-:W-:Y:S01]  /*9840*/  BSSY.RECONVERGENT B0, `(.L_x_110) ;  /* 0x000005d000007945 */ /* 0x000fe20003800200 */
[----:B------:R-:W-:Y:S01]  /*9850*/  F2FP.F16.F32.PACK_AB R5, R7, R6 ;  /* 0x000000060705723e */ /* 0x000fe200000000ff */
[----:B------:R1:W-:Y:S01]  /*9860*/  STSM.16.M88.4 [R0+0x6a00], R24 ;  /* 0x006a001800007844 */ /* 0x0003e20000000200 */
[----:B------:R-:W-:Y:S02]  /*9870*/  F2FP.F16.F32.PACK_AB R6, R9, R8 ;  /* 0x000000080906723e */ /* 0x000fe400000000ff */
[----:B------:R-:W-:Y:S05]  /*9880*/  F2FP.F16.F32.PACK_AB R7, R11, R10 ;  /* 0x0000000a0b07723e */ /* 0x000fea00000000ff */
[----:B------:R1:W-:Y:S01]  /*9890*/  STSM.16.M88.4 [R0+0x7200], R4 ;  /* 0x0072000400007844 */ /* 0x0003e20000000200 */
[----:B------:R-:W-:Y:S01]  /*98a0*/  @!PT LDS RZ, [RZ] ;  /* 0x00000000fffff984 */ /* 0x000fe20000000800 */
[----:B------:R-:W-:Y:S01]  /*98b0*/  @!PT LDS RZ, [RZ] ;  /* 0x00000000fffff984 */ /* 0x000fe20000000800 */
[----:B------:R-:W-:Y:S01]  /*98c0*/  @!PT LDS RZ, [RZ] ;  /* 0x00000000fffff984 */ /* 0x000fe20000000800 */
[----:B------:R-:W-:Y:S01]  /*98d0*/  @!PT LDS RZ, [RZ] ;  /* 0x00000000fffff984 */ /* 0x000fe20000000800 */
[----:B------:R2:W-:Y:S07]  /*98e0*/  MEMBAR.ALL.CTA ;  /* 0x0000000000007992 */ /* 0x0005ee0000008000 */
[----:B--2---:R-:W2:Y:S02]  /*98f0*/  FENCE.VIEW.ASYNC.S ;  /* 0x00000000000073c6 */ /* 0x004ea40000000000 */
[----:B--2---:R-:W-:Y:S06]  /*9900*/  BAR.SYNC.DEFER_BLOCKING 0x1, 0x80 ;  /* 0x0042000000007b1d */ /* 0x004fec0000010000 */
[----:B------:R-:W-:Y:S05]  /*9910*/  @P1 BRA `(.L_x_111) ;  /* 0x00000004003c1947 */ /* 0x000fea0003800000 */
[----:B------:R-:W2:Y:S01]  /*9920*/  LDCU.64 UR4, c[0x0][0x348] ;  /* 0x00006900ff0477ac */ /* 0x000ea20008000a00 */
[----:B------:R-:W-:Y:S01]  /*9930*/  R2UR UR6, R245 ;  /* 0x00000000f50672ca */ /* 0x000fe200000e0000 */
[----:B------:R-:W-:Y:S02]  /*9940*/  UIMAD UR61, UR54, 0xf0, URZ ;  /* 0x000000f0363d78a4 */ /* 0x000fe4000f8e02ff */
[----:B------:R-:W-:Y:S01]  /*9950*/  USHF.L.U32 UR62, UR55, 0x6, URZ ;  /* 0x00000006373e7899 */ /* 0x000fe200080006ff */
[----:B------:R-:W-:Y:S01]  /*9960*/  UMOV UR63, UR36 ;  /* 0x00000024003f7c82 */ /* 0x000fe20008000000 */
[----:B------:R-:W-:Y:S01]  /*9970*/  UIADD3 UR57, UPT, UPT, UR61, 0x10, URZ ;  /* 0x000000103d397890 */ /* 0x000fe2000fffe0ff */
[----:B------:R-:W-:Y:S01]  /*9980*/  UMOV UR59, UR36 ;  /* 0x00000024003b7c82 */ /* 0x000fe20008000000 */
[----:B------:R-:W-:Y:S06]  /*9990*/  UIADD3 UR33, UPT, UPT, UR61, 0x20, URZ ;  /* 0x000000203d217890 */ /* 0x000fec000fffe0ff */
[----:B------:R-:W-:Y:S01]  /*99a0*/  UIMAD UR74, UR6, 0x7800, UR76 ;  /* 0x00007800064a78a4 */ /* 0x000fe2000f8e024c */
[----:B------:R-:W-:Y:S01]  /*99b0*/  UMOV UR58, UR62 ;  /* 0x0000003e003a7c82 */ /* 0x000fe20008000000 */
[----:B------:R-:W-:Y:S01]  /*99c0*/  UMOV UR35, UR36 ;  /* 0x0000002400237c82 */ /* 0x000fe20008000000 */
[----:B--2---:R-:W-:Y:S02]  /*99d0*/  UIADD3 UR64, UP0, UPT, UR4, 0x680, URZ ;  /* 0x0000068004407890 */ /* 0x004fe4000ff1e0ff */
[----:B------:R-:W-:Y:S02]  /*99e0*/  UIADD3 UR60, UPT, UPT, UR74, 0x200, URZ ;  /* 0x000002004a3c7890 */ /* 0x000fe4000fffe0ff */
[----:B------:R-:W-:Y:S02]  /*99f0*/  UIADD3.X UR65, UPT, UPT, URZ, UR5, URZ, UP0, !UPT ;  /* 0x00000005ff417290 */ /* 0x000fe400087fe4ff */
[----:B------:R-:W-:Y:S02]  /*9a00*/  UIADD3 UR56, UPT, UPT, UR74, 0xa00, URZ ;  /* 0x00000a004a387890 */ /* 0x000fe4000fffe0ff */
[----:B------:R-:W-:Y:S01]  /*9a10*/  UIADD3 UR32, UPT, UPT, UR74, 0x1200, URZ ;  /* 0x000012004a207890 */ /* 0x000fe2000fffe0ff */
[----:B------:R-:W-:Y:S01]  /*9a20*/  UMOV UR34, UR62 ;  /* 0x0000003e00227c82 */ /* 0x000fe20008000000 */
[----:B------:R-:W-:Y:S03]  /*9a30*/  UIADD3 UR29, UPT, UPT, UR61, 0x30, URZ ;  /* 0x000000303d1d7890 */ /* 0x000fe6000fffe0ff */
[----:B------:R-:W-:Y:S01]  /*9a40*/  UTMASTG.3D [UR60], [UR64] ;  /* 0x0000003c400073b5 */ /* 0x000fe20008010000 */
[----:B------:R-:W-:Y:S01]  /*9a50*/  UIADD3 UR28, UPT, UPT, UR74, 0x1a00, URZ ;  /* 0x00001a004a1c7890 */ /* 0x000fe2000fffe0ff */
[----:B------:R-:W-:Y:S01]  /*9a60*/  UMOV UR31, UR36 ;  /* 0x00000024001f7c82 */ /* 0x000fe20008000000 */
[----:B------:R-:W-:Y:S01]  /*9a70*/  UMOV UR30, UR62 ;  /* 0x0000003e001e7c82 */ /* 0x000fe20008000000 */
[----:B------:R-:W-:Y:S02]  /*9a80*/  UIADD3 UR25, UPT, UPT, UR61, 0x40, URZ ;  /* 0x000000403d197890 */ /* 0x000fe4000fffe0ff */
[----:B------:R-:W-:Y:S01]  /*9a90*/  UIADD3 UR24, UPT, UPT, UR74, 0x2200, URZ ;  /* 0x000022004a187890 */ /* 0x000fe2000fffe0ff */
[----:B------:R2:W-:Y:S01]  /*9aa0*/  UTMASTG.3D [UR56], [UR64] ;  /* 0x00000038400073b5 */ /* 0x0005e20008010000 */
[----:B------:R-:W-:Y:S01]  /*9ab0*/  UMOV UR27, UR36 ;  /* 0x00000024001b7c82 */ /* 0x000fe20008000000 */
[----:B------:R-:W-:Y:S01]  /*9ac0*/  UMOV UR26, UR62 ;  /* 0x0000003e001a7c82 */ /* 0x000fe20008000000 */
[----:B------:R-:W-:Y:S02]  /*9ad0*/  UIADD3 UR21, UPT, UPT, UR61, 0x50, URZ ;  /* 0x000000503d157890 */ /* 0x000fe4000fffe0ff */
[----:B------:R-:W-:Y:S01]  /*9ae0*/  UIADD3 UR20, UPT, UPT, UR74, 0x2a00, URZ ;  /* 0x00002a004a147890 */ /* 0x000fe2000fffe0ff */
        /* <DEDUP_REMOVED lines=18> */
[----:B--2---:R-:W-:Y:S01]  /*9c10*/  UMOV UR58, UR64 ;  /* 0x00000040003a7c82 */ /* 0x004fe20008000000 */
[----:B------:R-:W-:Y:S01]  /*9c20*/  UMOV UR59, UR65 ;  /* 0x00000041003b7c82 */ /* 0x000fe20008000000 */
[----:B------:R-:W-:Y:S01]  /*9c30*/  UIADD3 UR65, UPT, UPT, UR61, 0xa0, URZ ;  /* 0x000000a03d417890 */ /* 0x000fe2000fffe0ff */
[----:B------:R-:W-:Y:S01]  /*9c40*/  UTMASTG.3D [UR32], [UR58] ;  /* 0x000000203a0073b5 */ /* 0x000fe20008010000 */
[----:B------:R-:W-:Y:S01]  /*9c50*/  UIADD3 UR64, UPT, UPT, UR74, 0x5200, URZ ;  /* 0x000052004a407890 */ /* 0x000fe2000fffe0ff */
[----:B------:R-:W-:Y:S01]  /*9c60*/  UMOV UR67, UR36 ;  /* 0x0000002400437c82 */ /* 0x000fe20008000000 */
[----:B------:R-:W-:Y:S01]  /*9c70*/  UMOV UR66, UR62 ;  /* 0x0000003e00427c82 */ /* 0x000fe20008000000 */
[----:B------:R-:W-:Y:S02]  /*9c80*/  UIADD3 UR69, UPT, UPT, UR61, 0xb0, URZ ;  /* 0x000000b03d457890 */ /* 0x000fe4000fffe0ff */
[----:B------:R-:W-:Y:S01]  /*9c90*/  UIADD3 UR68, UPT, UPT, UR74, 0x5a00, URZ ;  /* 0x00005a004a447890 */ /* 0x000fe2000fffe0ff */
[----:B------:R-:W-:Y:S01]  /*9ca0*/  UTMASTG.3D [UR28], [UR58] ;  /* 0x0000001c3a0073b5 */ /* 0x000fe20008010000 */
[----:B------:R-:W-:Y:S01]  /*9cb0*/  UMOV UR71, UR36 ;  /* 0x0000002400477c82 */ /* 0x000fe20008000000 */
[----:B------:R-:W-:Y:S01]  /*9cc0*/  UMOV UR70, UR62 ;  /* 0x0000003e00467c82 */ /* 0x000fe20008000000 */
[----:B------:R-:W-:Y:S02]  /*9cd0*/  UIADD3 UR73, UPT, UPT, UR61, 0xc0, URZ ;  /* 0x000000c03d497890 */ /* 0x000fe4000fffe0ff */
[----:B------:R-:W-:Y:S02]  /*9ce0*/  UIADD3 UR72, UPT, UPT, UR74, 0x6200, URZ ;  /* 0x000062004a487890 */ /* 0x000fe4000fffe0ff */
[----:B------:R-:W-:Y:S01]  /*9cf0*/  UIADD3 UR60, UPT, UPT, UR74, 0x7200, URZ ;  /* 0x000072004a3c7890 */ /* 0x000fe2000fffe0ff */
[----:B------:R-:W-:Y:S01]  /*9d00*/  UTMASTG.3D [UR24], [UR58] ;  /* 0x000000183a0073b5 */ /* 0x000fe20008010000 */
[----:B------:R-:W-:Y:S01]  /*9d10*/  UMOV UR75, UR36 ;  /* 0x00000024004b7c82 */ /* 0x000fe20008000000 */
[----:B------:R-:W-:Y:S01]  /*9d20*/  UTMASTG.3D [UR20], [UR58] ;  /* 0x000000143a0073b5 */ /* 0x000fe20008010000 */
[----:B------:R-:W-:Y:S01]  /*9d30*/  UTMASTG.3D [UR16], [UR58] ;  /* 0x000000103a0073b5 */ /* 0x000fe20008010000 */
[----:B------:R2:W-:Y:S01]  /*9d40*/  UTMASTG.3D [UR12], [UR58] ;  /* 0x0000000c3a0073b5 */ /* 0x0005e20008010000 */
[----:B------:R3:W-:Y:S01]  /*9d50*/  UTMASTG.3D [UR8], [UR58] ;  /* 0x000000083a0073b5 */ /* 0x0007e20008010000 */
[----:B------:R3:W-:Y:S01]  /*9d60*/  UTMASTG.3D [UR4], [UR58] ;  /* 0x000000043a0073b5 */ /* 0x0007e20008010000 */
[----:B------:R3:W-:Y:S01]  /*9d70*/  UTMASTG.3D [UR64], [UR58] ;  /* 0x000000403a0073b5 */ /* 0x0007e20008010000 */
[----:B------:R3:W-:Y:S01]  /*9d80*/  UTMASTG.3D [UR68], [UR58] ;  /* 0x000000443a0073b5 */ /* 0x0007e20008010000 */
[----:B--2---:R-:W-:Y:S02]  /*9d90*/  UIADD3 UR12, UPT, UPT, UR74, 0x6a00, URZ ;  /* 0x00006a004a0c7890 */ /* 0x004fe4000fffe0ff */
[----:B------:R-:W-:Y:S01]  /*9da0*/  UIADD3 UR13, UPT, UPT, UR61, 0xd0, URZ ;  /* 0x000000d03d0d7890 */ /* 0x000fe2000fffe0ff */
[----:B------:R-:W-:Y:S01]  /*9db0*/  UMOV UR74, UR62 ;  /* 0x0000003e004a7c82 */ /* 0x000fe20008000000 */
[----:B------:R-:W-:Y:S01]  /*9dc0*/  UIADD3 UR61, UPT, UPT, UR61, 0xe0, URZ ;  /* 0x000000e03d3d7890 */ /* 0x000fe2000fffe0ff */
[----:B------:R3:W-:Y:S06]  /*9dd0*/  UTMASTG.3D [UR72], [UR58] ;  /* 0x000000483a0073b5 */ /* 0x0007ec0008010000 */
[----:B------:R3:W-:Y:S02]  /*9de0*/  UTMASTG.3D [UR12], [UR58] ;  /* 0x0000000c3a0073b5 */ /* 0x0007e40008010000 */
[----:B------:R3:W-:Y:S02]  /*9df0*/  UTMASTG.3D [UR60], [UR58] ;  /* 0x0000003c3a0073b5 */ /* 0x0007e40008010000 */
[----:B---3--:R0:W-:Y:S02]  /*9e00*/  UTMACMDFLUSH ;  /* 0x00000000000079b7 */ /* 0x0081e40000000000 */
.L_x_111:
[----:B------:R-:W-:Y:S05]  /*9e10*/  BSYNC.RECONVERGENT B0 ;  /* 0x0000000000007941 */ /* 0x000fea0003800200 */
.L_x_110:
[----:B------:R-:W-:Y:S04]  /*9e20*/  BSSY.RECONVERGENT B0, `(.L_x_112) ;  /* 0x0000003000007945 */ /* 0x000fe80003800200 */
[----:B------:R-:W-:Y:S05]  /*9e30*/  @P0 BRA `(.L_x_113) ;  /* 0x0000000000040947 */ /* 0x000fea0003800000 */
[----:B------:R-:W-:Y:S04]  /*9e40*/  DEPBAR.LE SB0, 0x0 ;  /* 0x000080000000791a */ /* 0x000fe80000000000 */
.L_x_113:
[----:B------:R-:W-:Y:S05]  /*9e50*/  BSYNC.RECONVERGENT B0 ;  /* 0x0000000000007941 */ /* 0x000fea0003800200 */
.L_x_112:
[----:B-1----:R-:W2:Y:S01]  /*9e60*/  LDL.LU R0, [R1+0x8] ;  /* 0x0000080001007983 */ /* 0x002ea20000300800 */
[----:B------:R-:W-:Y:S01]  /*9e70*/  BAR.SYNC.DEFER_BLOCKING 0x1, 0x80 ;  /* 0x0042000000007b1d */ /* 0x000fe20000010000 */
[----:B--2---:R-:W-:Y:S11]  /*9e80*/  R2UR UR4, R0 ;  /* 0x00000000000472ca */ /* 0x004ff600000e0000 */
[----:B------:R-:W-:Y:S02]  /*9e90*/  @!UPT UIADD3 URZ, UPT, UPT, URZ, URZ, URZ ;  /* 0x000000fffffff290 */ /* 0x000fe4000fffe0ff */
[----:B------:R-:W-:Y:S04]  /*9ea0*/  UIADD3 UR4, UPT, UPT, UR4, 0x1, URZ ;  /* 0x0000000104047890 */ /* 0x000fe8000fffe0ff */
[----:B------:R-:W-:Y:S02]  /*9eb0*/  UISETP.NE.AND UP0, UPT, UR4, URZ, UPT ;  /* 0x000000ff0400728c */ /* 0x000fe4000bf05270 */
[----:B------:R-:W-:Y:S05]  /*9ec0*/  MOV R0, UR4 ;  /* 0x0000000400007c02 */ /* 0x000fea0008000f00 */
[----:B------:R1:W-:Y:S02]  /*9ed0*/  STL [R1+0x8], R0 ;  /* 0x0000080001007387 */ /* 0x0003e40000100800 */
[----:B------:R-:W-:Y:S05]  /*9ee0*/  BRA.U !UP0, `(.L_x_114) ;  /* 0x00000001083c7547 */ /* 0x000fea000b800000 */
[----:B------:R-:W2:Y:S04]  /*9ef0*/  LDL.LU R2, [R1] ;  /* 0x0000000001027983 */ /* 0x000ea80000300800 */
[----:B-1----:R-:W3:Y:S02]  /*9f00*/  LDL.LU R0, [R1+0x4] ;  /* 0x0000040001007983 */ /* 0x002ee40000300800 */
[----:B---3--:R-:W-:Y:S02]  /*9f10*/  R2UR UR4, R0 ;  /* 0x00000000000472ca */ /* 0x008fe400000e0000 */
[----:B--2---:R-:W-:Y:S02]  /*9f20*/  ISETP.NE.AND P0, PT, R2, RZ, PT ;  /* 0x000000ff0200720c */ /* 0x004fe40003f05270 */
[----:B------:R-:W1:Y:S09]  /*9f30*/  S2R R2, SR_CgaCtaId ;  /* 0x0000000000027919 */ /* 0x000e720000008800 */
[----:B------:R-:W-:Y:S01]  /*9f40*/  IMAD.U32 R0, RZ, RZ, UR4 ;  /* 0x00000004ff007e24 */ /* 0x000fe2000f8e00ff */
[----:B------:R-:W-:Y:S04]  /*9f50*/  UIADD3 UR4, UPT, UPT, UR4, 0x1, URZ ;  /* 0x0000000104047890 */ /* 0x000fe8000fffe0ff */
[----:B------:R-:W-:Y:S01]  /*9f60*/  @P0 LEA R0, R0, UR76, 0x3 ;  /* 0x0000004c00000c11 */ /* 0x000fe2000f8e18ff */
[----:B------:R-:W-:Y:S04]  /*9f70*/  UISETP.NE.AND UP0, UPT, UR4, 0x2, UPT ;  /* 0x000000020400788c */ /* 0x000fe8000bf05270 */
[----:B------:R-:W-:Y:S01]  /*9f80*/  @P0 VIADD R0, R0, 0x90 ;  /* 0x0000009000000836 */ /* 0x000fe20000000000 */
[----:B------:R-:W-:Y:S04]  /*9f90*/  USEL UR4, UR4, URZ, UP0 ;  /* 0x000000ff04047287 */ /* 0x000fe80008000000 */
[----:B-1----:R-:W-:Y:S04]  /*9fa0*/  @P0 PRMT R0, R2, 0x654, R0 ;  /* 0x0000065402000816 */ /* 0x002fe80000000000 */
[----:B------:R1:W-:Y:S02]  /*9fb0*/  @P0 SYNCS.ARRIVE.TRANS64.RED.A1T0 RZ, [R0+URZ], RZ ;  /* 0x000000ff00ff09a7 */ /* 0x0003e400081004ff */
[----:B-1----:R-:W-:Y:S05]  /*9fc0*/  IMAD.U32 R0, RZ, RZ, UR4 ;  /* 0x00000004ff007e24 */ /* 0x002fea000f8e00ff */
[----:B------:R2:W-:Y:S02]  /*9fd0*/  STL [R1+0x4], R0 ;  /* 0x0000040001007387 */ /* 0x0005e40000100800 */
.L_x_114:
[----:B------:R-:W-:Y:S01]  /*9fe0*/  UISETP.NE.AND UP1, UPT, UR43, 0x4, UPT ;  /* 0x000000042b00788c */ /* 0x000fe2000bf25270 */
[----:B-12---:R-:W2:Y:S01]  /*9ff0*/  LDL.LU R0, [R1+0xc] ;  /* 0x00000c0001007983 */ /* 0x006ea20000300800 */
[----:B------:R-:W-:Y:S01]  /*a000*/  UISETP.NE.AND UP2, UPT, UR77, 0x2, UPT ;  /* 0x000000024d00788c */ /* 0x000fe2000bf45270 */
[----:B------:R-:W-:Y:S01]  /*a010*/  R2UR UR4, R251 ;  /* 0x00000000fb0472ca */ /* 0x000fe200000e0000 */
[----:B------:R-:W-:Y:S01]  /*a020*/  USEL UR5, URZ, 0x1, UP1 ;  /* 0x00000001ff057887 */ /* 0x000fe20008800000 */
[----:B------:R-:W-:Y:S01]  /*a030*/  R2UR UR9, R248 ;  /* 0x00000000f80972ca */ /* 0x000fe200000e0000 */
[----:B------:R-:W-:Y:S01]  /*a040*/  UIADD3 UR54, UPT, UPT, UR41, UR48, URZ ;  /* 0x0000003029367290 */ /* 0x000fe2000fffe0ff */
[----:B------:R-:W-:Y:S01]  /*a050*/  R2UR UR8, R249 ;  /* 0x00000000f90872ca */ /* 0x000fe200000e0000 */
[----:B------:R-:W-:Y:S01]  /*a060*/  UIADD3 UR55, UPT, UPT, UR42, UR49, URZ ;  /* 0x000000312a377290 */ /* 0x000fe2000fffe0ff */
[----:B------:R-:W-:Y:S01]  /*a070*/  R2UR UR7, R250 ;  /* 0x00000000fa0772ca */ /* 0x000fe200000e0000 */
[----:B------:R-:W-:Y:S01]  /*a080*/  USEL UR43, UR43, URZ, UP1 ;  /* 0x000000ff2b2b7287 */ /* 0x000fe20008800000 */
[----:B------:R-:W-:Y:S05]  /*a090*/  R2UR UR36, R252 ;  /* 0x00000000fc2472ca */ /* 0x000fea00000e0000 */
[----:B------:R-:W-:Y:S02]  /*a0a0*/  UISETP.NE.AND UP3, UPT, UR4, URZ, UPT ;  /* 0x000000ff0400728c */ /* 0x000fe4000bf65270 */
[----:B------:R-:W-:Y:S02]  /*a0b0*/  USEL UR4, URZ, 0x1, UP2 ;  /* 0x00000001ff047887 */ /* 0x000fe40009000000 */
[----:B------:R-:W-:Y:S02]  /*a0c0*/  ULOP3.LUT UR8, UR8, UR5, URZ, 0x3c, !UPT ;  /* 0x0000000508087292 */ /* 0x000fe4000f8e3cff */
[----:B------:R-:W-:Y:S04]  /*a0d0*/  ULOP3.LUT UR7, UR7, UR4, URZ, 0x3c, !UPT ;  /* 0x0000000407077292 */ /* 0x000fe8000f8e3cff */
[----:B------:R-:W-:Y:S02]  /*a0e0*/  IMAD.U32 R249, RZ, RZ, UR8 ;  /* 0x00000008fff97e24 */ /* 0x000fe4000f8e00ff */
[----:B------:R-:W-:Y:S01]  /*a0f0*/  IMAD.U32 R250, RZ, RZ, UR7 ;  /* 0x00000007fffa7e24 */ /* 0x000fe2000f8e00ff */
[----:B--2---:R-:W-:Y:S11]  /*a100*/  R2UR UR10, R0 ;  /* 0x00000000000a72ca */ /* 0x004ff600000e0000 */
[----:B------:R-:W-:Y:S02]  /*a110*/  @!UPT UIADD3 URZ, UPT, UPT, URZ, URZ, URZ ;  /* 0x000000fffffff290 */ /* 0x000fe4000fffe0ff */
[----:B------:R-:W-:Y:S04]  /*a120*/  UISETP.NE.AND UP0, UPT, UR10, 0x2, UPT ;  /* 0x000000020a00788c */ /* 0x000fe8000bf05270 */
[----:B------:R-:W-:Y:S02]  /*a130*/  USEL UR6, URZ, 0x1, UP0 ;  /* 0x00000001ff067887 */ /* 0x000fe40008000000 */
[----:B------:R-:W-:Y:S02]  /*a140*/  USEL UR15, UR10, URZ, UP0 ;  /* 0x000000ff0a0f7287 */ /* 0x000fe40008000000 */
[----:B------:R-:W-:Y:S02]  /*a150*/  USEL UR10, UR77, URZ, UP2 ;  /* 0x000000ff4d0a7287 */ /* 0x000fe40009000000 */
[----:B------:R-:W-:Y:S04]  /*a160*/  ULOP3.LUT UR9, UR9, UR6, URZ, 0x3c, !UPT ;  /* 0x0000000609097292 */ /* 0x000fe8000f8e3cff */
[----:B------:R-:W-:Y:S02]  /*a170*/  IMAD.U32 R245, RZ, RZ, UR10 ;  /* 0x0000000afff57e24 */ /* 0x000fe4000f8e00ff */
[----:B------:R-:W-:Y:S01]  /*a180*/  IMAD.U32 R248, RZ, RZ, UR9 ;  /* 0x00000009fff87e24 */ /* 0x000fe2000f8e00ff */
[----:B------:R-:W-:Y:S06]  /*a190*/  BRA.U UP3, `(.L_x_115) ;  /* 0xffffffad03b87547 */ /* 0x000fec000b83ffff */
[----:B------:R-:W2:Y:S02]  /*a1a0*/  LDL.LU R0, [R1+0x10] ;  /* 0x0000100001007983 */ /* 0x000ea40000300800 */
[----:B--2---:R-:W-:-:S13]  /*a1b0*/  R2UR UR4, R0 ;  /* 0x00000000000472ca */ /* 0x004fda00000e0000 */
[----:B------:R-:W-:-:S09]  /*a1c0*/  UISETP.NE.AND UP0, UPT, UR4, URZ, UPT ;  /* 0x000000ff0400728c */ /* 0x000fd2000bf05270 */
[----:B------:R-:W-:Y:S05]  /*a1d0*/  BRA.U !UP0, `(.L_x_116) ;  /* 0x0000000108487547 */ /* 0x000fea000b800000 */
[----:B------:R-:W1:Y:S02]  /*a1e0*/  LDCU.64 UR4, c[0x0][0x890] ;  /* 0x00011200ff0477ac */ /* 0x000e640008000a00 */
[----:B-1----:R-:W-:-:S04]  /*a1f0*/  UISETP.NE.U32.AND UP0, UPT, UR4, URZ, UPT ;  /* 0x000000ff0400728c */ /* 0x002fc8000bf05070 */
[----:B------:R-:W-:-:S09]  /*a200*/  UISETP.NE.AND.EX UP0, UPT, UR5, URZ, UPT, UP0 ;  /* 0x000000ff0500728c */ /* 0x000fd2000bf05300 */
[----:B------:R-:W-:Y:S05]  /*a210*/  BRA.U UP0, `(.L_x_117) ;  /* 0x00000001000c7547 */ /* 0x000fea000b800000 */
[----:B------:R-:W-:-:S13]  /*a220*/  FSETP.NEU.AND P0, PT, R137, RZ, PT ;  /* 0x000000ff8900720b */ /* 0x000fda0003f0d000 */
[----:B------:R-:W-:Y:S05]  /*a230*/  @!P0 EXIT ;  /* 0x000000000000894d */ /* 0x000fea0003800000 */
[----:B------:R-:W-:Y:S05]  /*a240*/  BRA `(.L_x_116) ;  /* 0x00000000002c7947 */ /* 0x000fea0003800000 */
.L_x_117:
[----:B------:R-:W-:Y:S01]  /*a250*/  LOP3.LUT P0, RZ, R244, 0xff, RZ, 0xc0, !PT ;  /* 0x000000fff4ff7812 */ /* 0x000fe2000780c0ff */
[----:B------:R-:W-:-:S12]  /*a260*/  BSSY.RECONVERGENT B0, `(.L_x_116) ;  /* 0x0000009000007945 */ /* 0x000fd80003800200 */
[----:B------:R-:W-:Y:S05]  /*a270*/  @P0 BRA `(.L_x_118) ;  /* 0x0000000000140947 */ /* 0x000fea0003800000 */
[----:B------:R-:W1:Y:S02]  /*a280*/  LDCU.64 UR4, c[0x0][0x888] ;  /* 0x00011100ff0477ac */ /* 0x000e640008000a00 */
[----:B-1----:R-:W-:-:S04]  /*a290*/  ISETP.NE.U32.AND P0, PT, RZ, UR4, PT ;  /* 0x00000004ff007c0c */ /* 0x002fc8000bf05070 */
[----:B------:R-:W-:-:S13]  /*a2a0*/  ISETP.NE.AND.EX P0, PT, RZ, UR5, PT, P0 ;  /* 0x00000005ff007c0c */ /* 0x000fda000bf05300 */
[----:B------:R-:W-:Y:S05]  /*a2b0*/  @!P0 EXIT ;  /* 0x000000000000894d */ /* 0x000fea0003800000 */
[----:B------:R-:W-:Y:S05]  /*a2c0*/  BRA `(.L_x_119) ;  /* 0x0000000000087947 */ /* 0x000fea0003800000 */
.L_x_118:
[----:B------:R-:W-:-:S13]  /*a2d0*/  FSETP.NEU.AND P0, PT, R137, RZ, PT ;  /* 0x000000ff8900720b */ /* 0x000fda0003f0d000 */
[----:B------:R-:W-:Y:S05]  /*a2e0*/  @!P0 EXIT ;  /* 0x000000000000894d */ /* 0x000fea0003800000 */
.L_x_119:
[----:B------:R-:W-:Y:S05]  /*a2f0*/  BSYNC.RECONVERGENT B0 ;  /* 0x0000000000007941 */ /* 0x000fea0003800200 */
.L_x_116:
[----:B------:R-:W-:-:S04]  /*a300*/  DEPBAR.LE SB0, 0x0 ;  /* 0x000080000000791a */ /* 0x000fc80000000000 */
[----:B------:R-:W-:Y:S05]  /*a310*/  EXIT ;  /* 0x000000000000794d */ /* 0x000fea0003800000 */
.L_x_19:
[----:B--2---:R2:W3:Y:S02]  /*a320*/  SYNCS.PHASECHK.TRANS64.TRYWAIT P0, [R2+URZ+0x120], R3 ;  /* 0x00012003020075a7 */ /* 0x0044e400080011ff */
[----:B---3--:R-:W-:Y:S05]  /*a330*/  @!P0 NANOSLEEP.SYNCS 0x989680 ;  /* 0x009896800000895d */ /* 0x008fea0003900000 */
[----:B------:R-:W3:Y:S02]  /*a340*/  @!P0 SYNCS.PHASECHK.TRANS64 P0, [R2+URZ+0x120], R3 ;  /* 0x00012003020085a7 */ /* 0x000ee400080010ff */
[----:B---3--:R-:W-:Y:S05]  /*a350*/  @!P0 BRA `(.L_x_19) ;  /* 0xfffffffc00f08947 */ /* 0x008fea000383ffff */
[----:B------:R-:W-:Y:S05]  /*a360*/  BRA `(.L_x_120) ;  /* 0xffffff7000ec7947 */ /* 0x000fea000383ffff */
.L_x_22:
[----:B------:R-:W-:Y:S07]  /*a370*/  MOV R4, UR33 ;  /* 0x0000002100047c02 */ /* 0x000fee0008000f00 */
.L_x_121:
[----:B-1----:R1:W2:Y:S02]  /*a380*/  SYNCS.PHASECHK.TRANS64.TRYWAIT P0, [R4+URZ+0x40], R2 ;  /* 0x00004002040075a7 */ /* 0x0022a400080011ff */
[----:B--2---:R-:W-:Y:S05]  /*a390*/  @!P0 NANOSLEEP.SYNCS 0x989680 ;  /* 0x009896800000895d */ /* 0x004fea0003900000 */
[----:B------:R-:W2:Y:S02]  /*a3a0*/  @!P0 SYNCS.PHASECHK.TRANS64 P0, [R4+URZ+0x40], R2 ;  /* 0x00004002040085a7 */ /* 0x000ea400080010ff */
[----:B--2---:R-:W-:Y:S05]  /*a3b0*/  @!P0 BRA `(.L_x_121) ;  /* 0xfffffffc00f08947 */ /* 0x004fea000383ffff */
[----:B------:R-:W-:Y:S05]  /*a3c0*/  BRA `(.L_x_21) ;  /* 0xffffff7400347947 */ /* 0x000fea000383ffff */
.L_x_28:
[----:B------:R-:W-:Y:S07]  /*a3d0*/  MOV R4, UR17 ;  /* 0x0000001100047c02 */ /* 0x000fee0008000f00 */
.L_x_122:
[----:B-1----:R1:W2:Y:S02]  /*a3e0*/  SYNCS.PHASECHK.TRANS64.TRYWAIT P0, [R4+URZ+0x40], R2 ;  /* 0x00004002040075a7 */ /* 0x0022a400080011ff */
[----:B--2---:R-:W-:Y:S05]  /*a3f0*/  @!P0 NANOSLEEP.SYNCS 0x989680 ;  /* 0x009896800000895d */ /* 0x004fea0003900000 */
[----:B------:R-:W2:Y:S02]  /*a400*/  @!P0 SYNCS.PHASECHK.TRANS64 P0, [R4+URZ+0x40], R2 ;  /* 0x00004002040085a7 */ /* 0x000ea400080010ff */
[----:B--2---:R-:W-:Y:S05]  /*a410*/  @!P0 BRA `(.L_x_122) ;  /* 0xfffffffc00f08947 */ /* 0x004fea000383ffff */
[----:B------:R-:W-:Y:S05]  /*a420*/  BRA `(.L_x_27) ;  /* 0xffffff7400dc7947 */ /* 0x000fea000383ffff */
.L_x_32:
[----:B-1----:R1:W2:Y:S02]  /*a430*/  SYNCS.PHASECHK.TRANS64.TRYWAIT P0, [R3+URZ+0xb0], R2 ;  /* 0x0000b002030075a7 */ /* 0x0022a400080011ff */
[----:B--2---:R-:W-:Y:S05]  /*a440*/  @!P0 NANOSLEEP.SYNCS 0x989680 ;  /* 0x009896800000895d */ /* 0x004fea0003900000 */
[----:B------:R-:W2:Y:S02]  /*a450*/  @!P0 SYNCS.PHASECHK.TRANS64 P0, [R3+URZ+0xb0], R2 ;  /* 0x0000b002030085a7 */ /* 0x000ea400080010ff */
[----:B--2---:R-:W-:Y:S05]  /*a460*/  @!P0 BRA `(.L_x_32) ;  /* 0xfffffffc00f08947 */ /* 0x004fea000383ffff */
[----:B------:R-:W-:Y:S05]  /*a470*/  BRA `(.L_x_123) ;  /* 0xffffff78006c7947 */ /* 0x000fea000383ffff */
.L_x_36:
[----:B------:R-:W-:-:S07]  /*a480*/  MOV R3, UR5 ;  /* 0x0000000500037c02 */ /* 0x000fce0008000f00 */
.L_x_124:
[----:B-1----:R1:W2:Y:S02]  /*a490*/  SYNCS.PHASECHK.TRANS64.TRYWAIT P0, [R3+URZ], R2 ;  /* 0x00000002030075a7 */ /* 0x0022a400080011ff */
[----:B--2---:R-:W-:Y:S05]  /*a4a0*/  @!P0 NANOSLEEP.SYNCS 0x989680 ;  /* 0x009896800000895d */ /* 0x004fea0003900000 */
[----:B------:R-:W2:Y:S02]  /*a4b0*/  @!P0 SYNCS.PHASECHK.TRANS64 P0, [R3+URZ], R2 ;  /* 0x00000002030085a7 */ /* 0x000ea400080010ff */
[----:B--2---:R-:W-:Y:S05]  /*a4c0*/  @!P0 BRA `(.L_x_124) ;  /* 0xfffffffc00f08947 */ /* 0x004fea000383ffff */
[----:B------:R-:W-:Y:S05]  /*a4d0*/  BRA `(.L_x_125) ;  /* 0xffffff8000107947 */ /* 0x000fea000383ffff */
.L_x_37:
[----:B------:R-:W-:-:S07]  /*a4e0*/  MOV R3, UR5 ;  /* 0x0000000500037c02 */ /* 0x000fce0008000f00 */
.L_x_126:
[----:B-1----:R1:W2:Y:S02]  /*a4f0*/  SYNCS.PHASECHK.TRANS64.TRYWAIT P0, [R3+URZ], R2 ;  /* 0x00000002030075a7 */ /* 0x0022a400080011ff */
[----:B--2---:R-:W-:Y:S05]  /*a500*/  @!P0 NANOSLEEP.SYNCS 0x989680 ;  /* 0x009896800000895d */ /* 0x004fea0003900000 */
[----:B------:R-:W2:Y:S02]  /*a510*/  @!P0 SYNCS.PHASECHK.TRANS64 P0, [R3+URZ], R2 ;  /* 0x00000002030085a7 */ /* 0x000ea400080010ff */
[----:B--2---:R-:W-:Y:S05]  /*a520*/  @!P0 BRA `(.L_x_126) ;  /* 0xfffffffc00f08947 */ /* 0x004fea000383ffff */
[----:B------:R-:W-:Y:S05]  /*a530*/  BRA `(.L_x_127) ;  /* 0xffffff80001c7947 */ /* 0x000fea000383ffff */
.L_x_38:
[----:B------:R-:W-:-:S07]  /*a540*/  MOV R3, UR5 ;  /* 0x0000000500037c02 */ /* 0x000fce0008000f00 */
.L_x_128:
[----:B-1----:R1:W2:Y:S02]  /*a550*/  SYNCS.PHASECHK.TRANS64.TRYWAIT P0, [R3+URZ], R2 ;  /* 0x00000002030075a7 */ /* 0x0022a400080011ff */
[----:B--2---:R-:W-:Y:S05]  /*a560*/  @!P0 NANOSLEEP.SYNCS 0x989680 ;  /* 0x009896800000895d */ /* 0x004fea0003900000 */
[----:B------:R-:W2:Y:S02]  /*a570*/  @!P0 SYNCS.PHASECHK.TRANS64 P0, [R3+URZ], R2 ;  /* 0x00000002030085a7 */ /* 0x000ea400080010ff */
[----:B--2---:R-:W-:Y:S05]  /*a580*/  @!P0 BRA `(.L_x_128) ;  /* 0xfffffffc00f08947 */ /* 0x004fea000383ffff */
[----:B------:R-:W-:Y:S05]  /*a590*/  BRA `(.L_x_129) ;  /* 0xffffff8000287947 */ /* 0x000fea000383ffff */
.L_x_39:
[----:B------:R-:W-:-:S07]  /*a5a0*/  MOV R3, UR5 ;  /* 0x0000000500037c02 */ /* 0x000fce0008000f00 */
.L_x_130:
[----:B-1----:R1:W2:Y:S02]  /*a5b0*/  SYNCS.PHASECHK.TRANS64.TRYWAIT P0, [R3+URZ], R2 ;  /* 0x00000002030075a7 */ /* 0x0022a400080011ff */
[----:B--2---:R-:W-:Y:S05]  /*a5c0*/  @!P0 NANOSLEEP.SYNCS 0x989680 ;  /* 0x009896800000895d */ /* 0x004fea0003900000 */
[----:B------:R-:W2:Y:S02]  /*a5d0*/  @!P0 SYNCS.PHASECHK.TRANS64 P0, [R3+URZ], R2 ;  /* 0x00000002030085a7 */ /* 0x000ea400080010ff */
[----:B--2---:R-:W-:Y:S05]  /*a5e0*/  @!P0 BRA `(.L_x_130) ;  /* 0xfffffffc00f08947 */ /* 0x004fea000383ffff */
[----:B------:R-:W-:Y:S05]  /*a5f0*/  BRA `(.L_x_131) ;  /* 0xffffff8000347947 */ /* 0x000fea000383ffff */
.L_x_40:
[----:B------:R-:W-:-:S07]  /*a600*/  MOV R3, UR5 ;  /* 0x0000000500037c02 */ /* 0x000fce0008000f00 */
.L_x_132:
[----:B-1----:R1:W2:Y:S02]  /*a610*/  SYNCS.PHASECHK.TRANS64.TRYWAIT P0, [R3+URZ], R2 ;  /* 0x00000002030075a7 */ /* 0x0022a400080011ff */
[----:B--2---:R-:W-:Y:S05]  /*a620*/  @!P0 NANOSLEEP.SYNCS 0x989680 ;  /* 0x009896800000895d */ /* 0x004fea0003900000 */
[----:B------:R-:W2:Y:S02]  /*a630*/  @!P0 SYNCS.PHASECHK.TRANS64 P0, [R3+URZ], R2 ;  /* 0x00000002030085a7 */ /* 0x000ea400080010ff */
[----:B--2---:R-:W-:Y:S05]  /*a640*/  @!P0 BRA `(.L_x_132) ;  /* 0xfffffffc00f08947 */ /* 0x004fea000383ffff */
[----:B------:R-:W-:Y:S05]  /*a650*/  BRA `(.L_x_133) ;  /* 0xffffff8000407947 */ /* 0x000fea000383ffff */
.L_x_41:
[----:B------:R-:W-:-:S07]  /*a660*/  MOV R3, UR5 ;  /* 0x0000000500037c02 */ /* 0x000fce0008000f00 */
.L_x_134:
[----:B-1----:R1:W2:Y:S02]  /*a670*/  SYNCS.PHASECHK.TRANS64.TRYWAIT P0, [R3+URZ], R2 ;  /* 0x00000002030075a7 */ /* 0x0022a400080011ff */
[----:B--2---:R-:W-:Y:S05]  /*a680*/  @!P0 NANOSLEEP.SYNCS 0x989680 ;  /* 0x009896800000895d */ /* 0x004fea0003900000 */
[----:B------:R-:W2:Y:S02]  /*a690*/  @!P0 SYNCS.PHASECHK.TRANS64 P0, [R3+URZ], R2 ;  /* 0x00000002030085a7 */ /* 0x000ea400080010ff */
[----:B--2---:R-:W-:Y:S05]  /*a6a0*/  @!P0 BRA `(.L_x_134) ;  /* 0xfffffffc00f08947 */ /* 0x004fea000383ffff */
[----:B------:R-:W-:Y:S05]  /*a6b0*/  BRA `(.L_x_135) ;  /* 0xffffff80004c7947 */ /* 0x000fea000383ffff */
.L_x_42:
[----:B------:R-:W-:-:S07]  /*a6c0*/  MOV R3, UR5 ;  /* 0x0000000500037c02 */ /* 0x000fce0008000f00 */
.L_x_136:
[----:B-1----:R1:W2:Y:S02]  /*a6d0*/  SYNCS.PHASECHK.TRANS64.TRYWAIT P0, [R3+URZ], R2 ;  /* 0x00000002030075a7 */ /* 0x0022a400080011ff */
[----:B--2---:R-:W-:Y:S05]  /*a6e0*/  @!P0 NANOSLEEP.SYNCS 0x989680 ;  /* 0x009896800000895d */ /* 0x004fea0003900000 */
[----:B------:R-:W2:Y:S02]  /*a6f0*/  @!P0 SYNCS.PHASECHK.TRANS64 P0, [R3+URZ], R2 ;  /* 0x00000002030085a7 */ /* 0x000ea400080010ff */
[----:B--2---:R-:W-:Y:S05]  /*a700*/  @!P0 BRA `(.L_x_136) ;  /* 0xfffffffc00f08947 */ /* 0x004fea000383ffff */
[----:B------:R-:W-:Y:S05]  /*a710*/  BRA `(.L_x_137) ;  /* 0xffffff8000587947 */ /* 0x000fea000383ffff */
.L_x_45:
[----:B--2---:R2:W3:Y:S02]  /*a720*/  SYNCS.PHASECHK.TRANS64.TRYWAIT P0, [R0+URZ+0x110], R2 ;  /* 0x00011002000075a7 */ /* 0x0044e400080011ff */
[----:B---3--:R-:W-:Y:S05]  /*a730*/  @!P0 NANOSLEEP.SYNCS 0x989680 ;  /* 0x009896800000895d */ /* 0x008fea0003900000 */
[----:B------:R-:W3:Y:S02]  /*a740*/  @!P0 SYNCS.PHASECHK.TRANS64 P0, [R0+URZ+0x110], R2 ;  /* 0x00011002000085a7 */ /* 0x000ee400080010ff */
[----:B---3--:R-:W-:Y:S05]  /*a750*/  @!P0 BRA `(.L_x_45) ;  /* 0xfffffffc00f08947 */ /* 0x008fea000383ffff */
[----:B------:R-:W-:Y:S05]  /*a760*/  BRA `(.L_x_138) ;  /* 0xffffff8000bc7947 */ /* 0x000fea000383ffff */
.L_x_46:
[----:B------:R-:W-:-:S07]  /*a770*/  MOV R3, UR5 ;  /* 0x0000000500037c02 */ /* 0x000fce0008000f00 */
.L_x_139:
[----:B--2---:R2:W3:Y:S02]  /*a780*/  SYNCS.PHASECHK.TRANS64.TRYWAIT P0, [R3+URZ+0xc0], R2 ;  /* 0x0000c002030075a7 */ /* 0x0044e400080011ff */
[----:B---3--:R-:W-:Y:S05]  /*a790*/  @!P0 NANOSLEEP.SYNCS 0x989680 ;  /* 0x009896800000895d */ /* 0x008fea0003900000 */
[----:B------:R-:W3:Y:S02]  /*a7a0*/  @!P0 SYNCS.PHASECHK.TRANS64 P0, [R3+URZ+0xc0], R2 ;  /* 0x0000c002030085a7 */ /* 0x000ee400080010ff */
[----:B---3--:R-:W-:Y:S05]  /*a7b0*/  @!P0 BRA `(.L_x_139) ;  /* 0xfffffffc00f08947 */ /* 0x008fea000383ffff */
[----:B------:R-:W-:Y:S05]  /*a7c0*/  BRA `(.L_x_140) ;  /* 0xffffff8000cc7947 */ /* 0x000fea000383ffff */
.L_x_47:
[----:B--2---:R2:W3:Y:S02]  /*a7d0*/  SYNCS.PHASECHK.TRANS64.TRYWAIT P1, [R0+URZ+0xb0], R2 ;  /* 0x0000b002000075a7 */ /* 0x0044e400080211ff */
[----:B---3--:R-:W-:Y:S05]  /*a7e0*/  @!P1 NANOSLEEP.SYNCS 0x989680 ;  /* 0x009896800000995d */ /* 0x008fea0003900000 */
[----:B------:R-:W3:Y:S02]  /*a7f0*/  @!P1 SYNCS.PHASECHK.TRANS64 P1, [R0+URZ+0xb0], R2 ;  /* 0x0000b002000095a7 */ /* 0x000ee400080210ff */
[----:B---3--:R-:W-:Y:S05]  /*a800*/  @!P1 BRA `(.L_x_47) ;  /* 0xfffffffc00f09947 */ /* 0x008fea000383ffff */
[----:B------:R-:W-:Y:S05]  /*a810*/  BRA `(.L_x_141) ;  /* 0xffffff8000fc7947 */ /* 0x000fea000383ffff */
.L_x_50:
[----:B------:R-:W-:-:S07]  /*a820*/  MOV R2, UR5 ;  /* 0x0000000500027c02 */ /* 0x000fce0008000f00 */
.L_x_142:
[----:B--2---:R2:W3:Y:S02]  /*a830*/  SYNCS.PHASECHK.TRANS64.TRYWAIT P0, [R2+URZ+0xc0], R0 ;  /* 0x0000c000020075a7 */ /* 0x0044e400080011ff */
[----:B---3--:R-:W-:Y:S05]  /*a840*/  @!P0 NANOSLEEP.SYNCS 0x989680 ;  /* 0x009896800000895d */ /* 0x008fea0003900000 */
[----:B------:R-:W3:Y:S02]  /*a850*/  @!P0 SYNCS.PHASECHK.TRANS64 P0, [R2+URZ+0xc0], R0 ;  /* 0x0000c000020085a7 */ /* 0x000ee400080010ff */
[----:B---3--:R-:W-:Y:S05]  /*a860*/  @!P0 BRA `(.L_x_142) ;  /* 0xfffffffc00f08947 */ /* 0x008fea000383ffff */
[----:B------:R-:W-:Y:S05]  /*a870*/  BRA `(.L_x_49) ;  /* 0xffffff8400507947 */ /* 0x000fea000383ffff */
.L_x_57:
[----:B-1----:R1:W2:Y:S02]  /*a880*/  SYNCS.PHASECHK.TRANS64.TRYWAIT P1, [R3+URZ+0xb0], R4 ;  /* 0x0000b004030075a7 */ /* 0x0022a400080211ff */
[----:B--2---:R-:W-:Y:S05]  /*a890*/  @!P1 NANOSLEEP.SYNCS 0x989680 ;  /* 0x009896800000995d */ /* 0x004fea0003900000 */
[----:B------:R-:W2:Y:S02]  /*a8a0*/  @!P1 SYNCS.PHASECHK.TRANS64 P1, [R3+URZ+0xb0], R4 ;  /* 0x0000b004030095a7 */ /* 0x000ea400080210ff */
[----:B--2---:R-:W-:Y:S05]  /*a8b0*/  @!P1 BRA `(.L_x_57) ;  /* 0xfffffffc00f09947 */ /* 0x004fea000383ffff */
[----:B------:R-:W-:Y:S05]  /*a8c0*/  BRA `(.L_x_143) ;  /* 0xffffff8800b47947 */ /* 0x000fea000383ffff */
.L_x_58:
[----:B------:R-:W-:-:S07]  /*a8d0*/  MOV R4, UR14 ;  /* 0x0000000e00047c02 */ /* 0x000fce0008000f00 */
.L_x_144:
[----:B-1----:R1:W2:Y:S02]  /*a8e0*/  SYNCS.PHASECHK.TRANS64.TRYWAIT P0, [R4+URZ+0xf0], R3 ;  /* 0x0000f003040075a7 */ /* 0x0022a400080011ff */
[----:B--2---:R-:W-:Y:S05]  /*a8f0*/  @!P0 NANOSLEEP.SYNCS 0x989680 ;  /* 0x009896800000895d */ /* 0x004fea0003900000 */
[----:B------:R-:W2:Y:S02]  /*a900*/  @!P0 SYNCS.PHASECHK.TRANS64 P0, [R4+URZ+0xf0], R3 ;  /* 0x0000f003040085a7 */ /* 0x000ea400080010ff */
[----:B--2---:R-:W-:Y:S05]  /*a910*/  @!P0 BRA `(.L_x_144) ;  /* 0xfffffffc00f08947 */ /* 0x004fea000383ffff */
[----:B------:R-:W-:Y:S05]  /*a920*/  BRA `(.L_x_145) ;  /* 0xffffff8800fc7947 */ /* 0x000fea000383ffff */
.L_x_61:
[----:B------:R-:W-:Y:S07]  /*a930*/  MOV R3, UR7 ;  /* 0x0000000700037c02 */ /* 0x000fee0008000f00 */
.L_x_146:
[----:B-1----:R1:W2:Y:S02]  /*a940*/  SYNCS.PHASECHK.TRANS64.TRYWAIT P0, [R3+URZ], R2 ;  /* 0x00000002030075a7 */ /* 0x0022a400080011ff */
[----:B--2---:R-:W-:Y:S05]  /*a950*/  @!P0 NANOSLEEP.SYNCS 0x989680 ;  /* 0x009896800000895d */ /* 0x004fea0003900000 */
[----:B------:R-:W2:Y:S02]  /*a960*/  @!P0 SYNCS.PHASECHK.TRANS64 P0, [R3+URZ], R2 ;  /* 0x00000002030085a7 */ /* 0x000ea400080010ff */
[----:B--2---:R-:W-:Y:S05]  /*a970*/  @!P0 BRA `(.L_x_146) ;  /* 0xfffffffc00f08947 */ /* 0x004fea000383ffff */
[----:B------:R-:W-:Y:S05]  /*a980*/  BRA `(.L_x_60) ;  /* 0xffffff8c00187947 */ /* 0x000fea000383ffff */
.L_x_64:
[----:B------:R-:W-:-:S07]  /*a990*/  MOV R2, UR5 ;  /* 0x0000000500027c02 */ /* 0x000fce0008000f00 */
.L_x_147:
[----:B--2---:R2:W3:Y:S02]  /*a9a0*/  SYNCS.PHASECHK.TRANS64.TRYWAIT P0, [R2+URZ], R0 ;  /* 0x00000000020075a7 */ /* 0x0044e400080011ff */
[----:B---3--:R-:W-:Y:S05]  /*a9b0*/  @!P0 NANOSLEEP.SYNCS 0x989680 ;  /* 0x009896800000895d */ /* 0x008fea0003900000 */
[----:B------:R-:W3:Y:S02]  /*a9c0*/  @!P0 SYNCS.PHASECHK.TRANS64 P0, [R2+URZ], R0 ;  /* 0x00000000020085a7 */ /* 0x000ee400080010ff */
[----:B---3--:R-:W-:Y:S05]  /*a9d0*/  @!P0 BRA `(.L_x_147) ;  /* 0xfffffffc00f08947 */ /* 0x008fea000383ffff */
[----:B------:R-:W-:Y:S05]  /*a9e0*/  BRA `(.L_x_148) ;  /* 0xffffff8c00d07947 */ /* 0x000fea000383ffff */
.L_x_65:
[----:B------:R-:W-:-:S07]  /*a9f0*/  MOV R3, UR5 ;  /* 0x0000000500037c02 */ /* 0x000fce0008000f00 */
.L_x_149:
[----:B--2---:R2:W3:Y:S02]  /*aa00*/  SYNCS.PHASECHK.TRANS64.TRYWAIT P0, [R3+URZ], R2 ;  /* 0x00000002030075a7 */ /* 0x0044e400080011ff */
[----:B---3--:R-:W-:Y:S05]  /*aa10*/  @!P0 NANOSLEEP.SYNCS 0x989680 ;  /* 0x009896800000895d */ /* 0x008fea0003900000 */
[----:B------:R-:W3:Y:S02]  /*aa20*/  @!P0 SYNCS.PHASECHK.TRANS64 P0, [R3+URZ], R2 ;  /* 0x00000002030085a7 */ /* 0x000ee400080010ff */
[----:B---3--:R-:W-:Y:S05]  /*aa30*/  @!P0 BRA `(.L_x_149) ;  /* 0xfffffffc00f08947 */ /* 0x008fea000383ffff */
[----:B------:R-:W-:Y:S05]  /*aa40*/  BRA `(.L_x_150) ;  /* 0xffffff8c00dc7947 */ /* 0x000fea000383ffff */
.L_x_66:
[----:B------:R-:W-:-:S07]  /*aa50*/  MOV R3, UR5 ;  /* 0x0000000500037c02 */ /* 0x000fce0008000f00 */
.L_x_151:
[----:B--2---:R2:W3:Y:S02]  /*aa60*/  SYNCS.PHASECHK.TRANS64.TRYWAIT P0, [R3+URZ], R2 ;  /* 0x00000002030075a7 */ /* 0x0044e400080011ff */
[----:B---3--:R-:W-:Y:S05]  /*aa70*/  @!P0 NANOSLEEP.SYNCS 0x989680 ;  /* 0x009896800000895d */ /* 0x008fea0003900000 */
[----:B------:R-:W3:Y:S02]  /*aa80*/  @!P0 SYNCS.PHASECHK.TRANS64 P0, [R3+URZ], R2 ;  /* 0x00000002030085a7 */ /* 0x000ee400080010ff */
[----:B---3--:R-:W-:Y:S05]  /*aa90*/  @!P0 BRA `(.L_x_151) ;  /* 0xfffffffc00f08947 */ /* 0x008fea000383ffff */
[----:B------:R-:W-:Y:S05]  /*aaa0*/  BRA `(.L_x_152) ;  /* 0xffffff8c00e87947 */ /* 0x000fea000383ffff */
.L_x_67:
[----:B--2---:R-:W-:-:S07]  /*aab0*/  MOV R2, UR6 ;  /* 0x0000000600027c02 */ /* 0x004fce0008000f00 */
.L_x_153:
[----:B--2---:R2:W3:Y:S02]  /*aac0*/  SYNCS.PHASECHK.TRANS64.TRYWAIT P0, [R2+URZ], R0 ;  /* 0x00000000020075a7 */ /* 0x0044e400080011ff */
[----:B---3--:R-:W-:Y:S05]  /*aad0*/  @!P0 NANOSLEEP.SYNCS 0x989680 ;  /* 0x009896800000895d */ /* 0x008fea0003900000 */
[----:B------:R-:W3:Y:S02]  /*aae0*/  @!P0 SYNCS.PHASECHK.TRANS64 P0, [R2+URZ], R0 ;  /* 0x00000000020085a7 */ /* 0x000ee400080010ff */
[----:B---3--:R-:W-:Y:S05]  /*aaf0*/  @!P0 BRA `(.L_x_153) ;  /* 0xfffffffc00f08947 */ /* 0x008fea000383ffff */
[----:B------:R-:W-:Y:S05]  /*ab00*/  BRA `(.L_x_154) ;  /* 0xffffff8c00f47947 */ /* 0x000fea000383ffff */
.L_x_72:
[----:B--2---:R2:W4:Y:S02]  /*ab10*/  SYNCS.PHASECHK.TRANS64.TRYWAIT P0, [R2+URZ+0xb0], R0 ;  /* 0x0000b000020075a7 */ /* 0x00452400080011ff */
[----:B----4-:R-:W-:Y:S05]  /*ab20*/  @!P0 NANOSLEEP.SYNCS 0x989680 ;  /* 0x009896800000895d */ /* 0x010fea0003900000 */
[----:B------:R-:W4:Y:S02]  /*ab30*/  @!P0 SYNCS.PHASECHK.TRANS64 P0, [R2+URZ+0xb0], R0 ;  /* 0x0000b000020085a7 */ /* 0x000f2400080010ff */
[----:B----4-:R-:W-:Y:S05]  /*ab40*/  @!P0 BRA `(.L_x_72) ;  /* 0xfffffffc00f08947 */ /* 0x010fea000383ffff */
[----:B------:R-:W-:Y:S05]  /*ab50*/  BRA `(.L_x_155) ;  /* 0xffffff9400147947 */ /* 0x000fea000383ffff */
.L_x_75:
[----:B------:R-:W-:Y:S07]  /*ab60*/  MOV R2, UR6 ;  /* 0x0000000600027c02 */ /* 0x000fee0008000f00 */
.L_x_156:
[----:B-1----:R1:W2:Y:S02]  /*ab70*/  SYNCS.PHASECHK.TRANS64.TRYWAIT P1, [R2+URZ+0xa8], R0 ;  /* 0x0000a800020075a7 */ /* 0x0022a400080211ff */
[----:B--2---:R-:W-:Y:S05]  /*ab80*/  @!P1 NANOSLEEP.SYNCS 0x989680 ;  /* 0x009896800000995d */ /* 0x004fea0003900000 */
[----:B------:R-:W2:Y:S02]  /*ab90*/  @!P1 SYNCS.PHASECHK.TRANS64 P1, [R2+URZ+0xa8], R0 ;  /* 0x0000a800020095a7 */ /* 0x000ea400080210ff */
[----:B--2---:R-:W-:Y:S05]  /*aba0*/  @!P1 BRA `(.L_x_156) ;  /* 0xfffffffc00f09947 */ /* 0x004fea000383ffff */
[----:B------:R-:W-:Y:S05]  /*abb0*/  BRA `(.L_x_74) ;  /* 0xffffff9800847947 */ /* 0x000fea000383ffff */
.L_x_78:
[----:B------:R-:W-:Y:S07]  /*abc0*/  MOV R3, UR5 ;  /* 0x0000000500037c02 */ /* 0x000fee0008000f00 */
.L_x_157:
[----:B-1----:R1:W2:Y:S02]  /*abd0*/  SYNCS.PHASECHK.TRANS64.TRYWAIT P2, [R3+URZ+0x90], R2 ;  /* 0x00009002030075a7 */ /* 0x0022a400080411ff */
[----:B--2---:R-:W-:Y:S05]  /*abe0*/  @!P2 NANOSLEEP.SYNCS 0x989680 ;  /* 0x009896800000a95d */ /* 0x004fea0003900000 */
[----:B------:R-:W2:Y:S02]  /*abf0*/  @!P2 SYNCS.PHASECHK.TRANS64 P2, [R3+URZ+0x90], R2 ;  /* 0x000090020300a5a7 */ /* 0x000ea400080410ff */
[----:B--2---:R-:W-:Y:S05]  /*ac00*/  @!P2 BRA `(.L_x_157) ;  /* 0xfffffffc00f0a947 */ /* 0x004fea000383ffff */
[----:B------:R-:W-:Y:S05]  /*ac10*/  BRA `(.L_x_158) ;  /* 0xffffff9800dc7947 */ /* 0x000fea000383ffff */
.L_x_80:
[----:B------:R-:W-:-:S07]  /*ac20*/  MOV R2, UR4 ;  /* 0x0000000400027c02 */ /* 0x000fce0008000f00 */
.L_x_159:
[----:B-1----:R1:W4:Y:S02]  /*ac30*/  SYNCS.PHASECHK.TRANS64.TRYWAIT P0, [R2+URZ], R0 ;  /* 0x00000000020075a7 */ /* 0x00232400080011ff */
[----:B----4-:R-:W-:Y:S05]  /*ac40*/  @!P0 NANOSLEEP.SYNCS 0x989680 ;  /* 0x009896800000895d */ /* 0x010fea0003900000 */
[----:B------:R-:W4:Y:S02]  /*ac50*/  @!P0 SYNCS.PHASECHK.TRANS64 P0, [R2+URZ], R0 ;  /* 0x00000000020085a7 */ /* 0x000f2400080010ff */
[----:B----4-:R-:W-:Y:S05]  /*ac60*/  @!P0 BRA `(.L_x_159) ;  /* 0xfffffffc00f08947 */ /* 0x010fea000383ffff */
[----:B------:R-:W-:Y:S05]  /*ac70*/  BRA `(.L_x_160) ;  /* 0xffffffa000547947 */ /* 0x000fea000383ffff */
.L_x_82:
[----:B------:R-:W-:Y:S07]  /*ac80*/  MOV R2, UR4 ;  /* 0x0000000400027c02 */ /* 0x000fee0008000f00 */
.L_x_161:
[----:B-1----:R1:W2:Y:S02]  /*ac90*/  SYNCS.PHASECHK.TRANS64.TRYWAIT P0, [R2+URZ+0xb0], R0 ;  /* 0x0000b000020075a7 */ /* 0x0022a400080011ff */
[----:B--2---:R-:W-:Y:S05]  /*aca0*/  @!P0 NANOSLEEP.SYNCS 0x989680 ;  /* 0x009896800000895d */ /* 0x004fea0003900000 */
[----:B------:R-:W2:Y:S02]  /*acb0*/  @!P0 SYNCS.PHASECHK.TRANS64 P0, [R2+URZ+0xb0], R0 ;  /* 0x0000b000020085a7 */ /* 0x000ea400080010ff */
[----:B--2---:R-:W-:Y:S05]  /*acc0*/  @!P0 BRA `(.L_x_161) ;  /* 0xfffffffc00f08947 */ /* 0x004fea000383ffff */
[----:B------:R-:W-:Y:S05]  /*acd0*/  BRA `(.L_x_162) ;  /* 0xffffffa400107947 */ /* 0x000fea000383ffff */
.L_x_92:
[----:B-1----:R1:W3:Y:S02]  /*ace0*/  SYNCS.PHASECHK.TRANS64.TRYWAIT P1, [R7+URZ+0x80], R0 ;  /* 0x00008000070075a7 */ /* 0x0022e400080211ff */
[----:B---3--:R-:W-:Y:S05]  /*acf0*/  @!P1 NANOSLEEP.SYNCS 0x989680 ;  /* 0x009896800000995d */ /* 0x008fea0003900000 */
[----:B------:R-:W3:Y:S02]  /*ad00*/  @!P1 SYNCS.PHASECHK.TRANS64 P1, [R7+URZ+0x80], R0 ;  /* 0x00008000070095a7 */ /* 0x000ee400080210ff */
[----:B---3--:R-:W-:Y:S05]  /*ad10*/  @!P1 BRA `(.L_x_92) ;  /* 0xfffffffc00f09947 */ /* 0x008fea000383ffff */
[----:B------:R-:W-:Y:S05]  /*ad20*/  BRA `(.L_x_91) ;  /* 0xffffffb4002c7947 */ /* 0x000fea000383ffff */
.L_x_94:
[----:B--2---:R2:W1:Y:S02]  /*ad30*/  SYNCS.PHASECHK.TRANS64.TRYWAIT P0, [R18+URZ+0xd0], R6 ;  /* 0x0000d006120075a7 */ /* 0x00446400080011ff */
[----:B-1----:R-:W-:Y:S05]  /*ad40*/  @!P0 NANOSLEEP.SYNCS 0x989680 ;  /* 0x009896800000895d */ /* 0x002fea0003900000 */
[----:B------:R-:W1:Y:S02]  /*ad50*/  @!P0 SYNCS.PHASECHK.TRANS64 P0, [R18+URZ+0xd0], R6 ;  /* 0x0000d006120085a7 */ /* 0x000e6400080010ff */
[----:B-1----:R-:W-:Y:S05]  /*ad60*/  @!P0 BRA `(.L_x_94) ;  /* 0xfffffffc00f08947 */ /* 0x002fea000383ffff */
[----:B------:R-:W-:Y:S05]  /*ad70*/  BRA `(.L_x_93) ;  /* 0xffffffb400ec7947 */ /* 0x000fea000383ffff */
        .weak           $__internal_0_$__cuda_sm10x_tcgen05_guardrail_trap_col_being_dealloced_not_returned_by_alloc
        .type           $__internal_0_$__cuda_sm10x_tcgen05_guardrail_trap_col_being_dealloced_not_returned_by_alloc,@function
        .size           $__internal_0_$__cuda_sm10x_tcgen05_guardrail_trap_col_being_dealloced_not_returned_by_alloc,($__internal_1_$__cuda_sm10x_tcgen05_guardrail_trap_phase_invalid_during_alloc - $__internal_0_$__cuda_sm10x_tcgen05_guardrail_trap_col_being_dealloced_not_returned_by_alloc)
$__internal_0_$__cuda_sm10x_tcgen05_guardrail_trap_col_being_dealloced_not_returned_by_alloc:
[----:B------:R-:W-:Y:S05]  /*ad80*/  BPT.TRAP 0x1 ;  /* 0x000000040000795c */ /* 0x000fea0000300000 */
[----:B------:R-:W-:-:S04]  /*ad90*/  HFMA2 R3, -RZ, RZ, 0, 0 ;  /* 0x00000000ff037431 */ /* 0x000fc800000001ff */
[----:B------:R-:W-:Y:S05]  /*ada0*/  RET.REL.NODEC R2 `(_ZN7cutlass13device_kernelINS_4gemm6kernel13GemmUniversalIN4cute5tupleIJiiiiEEENS1_10collective13CollectiveMmaINS1_35MainloopSm100TmaUmmaWarpSpecializedILi8ELi2ELi4ENS5_IJNS4_1CILi1EEESB_SB_EEEEENS5_IJNSA_ILi64EEENSA_ILi240EEENSA_ILi32EEEEEENS_6half_tENS5_IJlSB_lEEESI_SJ_NS4_8TiledMMAINS4_8MMA_AtomIJNS4_20SM100_MMA_F16BF16_SSISI_SI_fLi64ELi240ELNS4_4UMMA5MajorE0ELSO_0ELNSN_7ScaleInE0ELSP_0EEEEEENS4_6LayoutISC_NS5_IJNSA_ILi0EEEST_ST_EEEEENS5_IJNS4_10UnderscoreESW_SW_EEEEENS4_13SM90_TMA_LOADENS4_14ComposedLayoutINS4_7SwizzleILi2ELi4ELi3EEENS4_18smem_ptr_flag_bitsILi16EEENSS_INS5_IJNSA_ILi8EEESG_EEENS5_IJSG_SB_EEEEEEEvNS4_8identityESZ_S19_vS1A_EENS_8epilogue10collective18CollectiveEpilogueINS1C_23Sm100TmaWarpSpecializedILi2ELi1ELi120ELb1ELb0EEEJSH_NS5_IJNSS_ISE_SB_EENSS_ISF_SB_EEEEESI_SJ_SI_SJ_NS1C_6fusion15FusionCallbacksIS1G_NS1K_17LinearCombinationISI_fSI_fLNS_15FloatRoundStyleE2EEESH_S1J_JEEENS4_5SM1004TMEM4LOAD26SM100_TMEM_LOAD_16dp256b2xESZ_NS10_INS11_ILi1ELi4ELi3EEES14_NSS_INS5_IJS15_NSA_ILi16EEEEEENS5_IJS1V_SB_EEEEEEENS4_17SM75_U32x4_LDSM_NENS4_14SM90_TMA_STOREES1Z_NS4_17SM90_U32x4_STSM_NENS4_39AutoVectorizingCopyWithAssumedAlignmentILi128EEEEEEvvEEEEvNT_6ParamsE) ;  /* 0xffffff5002947950 */ /* 0x000fea0003c3ffff */
        .weak           $__internal_1_$__cuda_sm10x_tcgen05_guardrail_trap_phase_invalid_during_alloc
        .type           $__internal_1_$__cuda_sm10x_tcgen05_guardrail_trap_phase_invalid_during_alloc,@function
        .size           $__internal_1_$__cuda_sm10x_tcgen05_guardrail_trap_phase_invalid_during_alloc,($__internal_2_$__cuda_sm10x_tcgen05_guardrail_trap_unallocated_columns_being_dealloced - $__internal_1_$__cuda_sm10x_tcgen05_guardrail_trap_phase_invalid_during_alloc)
$__internal_1_$__cuda_sm10x_tcgen05_guardrail_trap_phase_invalid_during_alloc:
[----:B------:R-:W-:Y:S05]  /*adb0*/  BPT.TRAP 0x1 ;  /* 0x000000040000795c */ /* 0x000fea0000300000 */
[----:B------:R-:W-:-:S04]  /*adc0*/  MOV R3, 0x0 ;  /* 0x0000000000037802 */ /* 0x000fc80000000f00 */
[----:B------:R-:W-:Y:S05]  /*add0*/  RET.REL.NODEC R2 `(_ZN7cutlass13device_kernelINS_4gemm6kernel13GemmUniversalIN4cute5tupleIJiiiiEEENS1_10collective13CollectiveMmaINS1_35MainloopSm100TmaUmmaWarpSpecializedILi8ELi2ELi4ENS5_IJNS4_1CILi1EEESB_SB_EEEEENS5_IJNSA_ILi64EEENSA_ILi240EEENSA_ILi32EEEEEENS_6half_tENS5_IJlSB_lEEESI_SJ_NS4_8TiledMMAINS4_8MMA_AtomIJNS4_20SM100_MMA_F16BF16_SSISI_SI_fLi64ELi240ELNS4_4UMMA5MajorE0ELSO_0ELNSN_7ScaleInE0ELSP_0EEEEEENS4_6LayoutISC_NS5_IJNSA_ILi0EEEST_ST_EEEEENS5_IJNS4_10UnderscoreESW_SW_EEEEENS4_13SM90_TMA_LOADENS4_14ComposedLayoutINS4_7SwizzleILi2ELi4ELi3EEENS4_18smem_ptr_flag_bitsILi16EEENSS_INS5_IJNSA_ILi8EEESG_EEENS5_IJSG_SB_EEEEEEEvNS4_8identityESZ_S19_vS1A_EENS_8epilogue10collective18CollectiveEpilogueINS1C_23Sm100TmaWarpSpecializedILi2ELi1ELi120ELb1ELb0EEEJSH_NS5_IJNSS_ISE_SB_EENSS_ISF_SB_EEEEESI_SJ_SI_SJ_NS1C_6fusion15FusionCallbacksIS1G_NS1K_17LinearCombinationISI_fSI_fLNS_15FloatRoundStyleE2EEESH_S1J_JEEENS4_5SM1004TMEM4LOAD26SM100_TMEM_LOAD_16dp256b2xESZ_NS10_INS11_ILi1ELi4ELi3EEES14_NSS_INS5_IJS15_NSA_ILi16EEEEEENS5_IJS1V_SB_EEEEEEENS4_17SM75_U32x4_LDSM_NENS4_14SM90_TMA_STOREES1Z_NS4_17SM90_U32x4_STSM_NENS4_39AutoVectorizingCopyWithAssumedAlignmentILi128EEEEEEvvEEEEvNT_6ParamsE) ;  /* 0xffffff5002887950 */ /* 0x000fea0003c3ffff */
        .weak           $__internal_2_$__cuda_sm10x_tcgen05_guardrail_trap_unallocated_columns_being_dealloced
        .type           $__internal_2_$__cuda_sm10x_tcgen05_guardrail_trap_unallocated_columns_being_dealloced,@function
        .size           $__internal_2_$__cuda_sm10x_tcgen05_guardrail_trap_unallocated_columns_being_dealloced,(.L_x_164 - $__internal_2_$__cuda_sm10x_tcgen05_guardrail_trap_unallocated_columns_being_dealloced)
$__internal_2_$__cuda_sm10x_tcgen05_guardrail_trap_unallocated_columns_being_dealloced:
[----:B------:R-:W-:Y:S05]  /*ade0*/  BPT.TRAP 0x1 ;  /* 0x000000040000795c */ /* 0x000fea0000300000 */
[----:B------:R-:W-:-:S04]  /*adf0*/  HFMA2 R3, -RZ, RZ, 0, 0 ;  /* 0x00000000ff037431 */ /* 0x000fc800000001ff */
[----:B------:R-:W-:Y:S05]  /*ae00*/  RET.REL.NODEC R2 `(_ZN7cutlass13device_kernelINS_4gemm6kernel13GemmUniversalIN4cute5tupleIJiiiiEEENS1_10collective13CollectiveMmaINS1_35MainloopSm100TmaUmmaWarpSpecializedILi8ELi2ELi4ENS5_IJNS4_1CILi1EEESB_SB_EEEEENS5_IJNSA_ILi64EEENSA_ILi240EEENSA_ILi32EEEEEENS_6half_tENS5_IJlSB_lEEESI_SJ_NS4_8TiledMMAINS4_8MMA_AtomIJNS4_20SM100_MMA_F16BF16_SSISI_SI_fLi64ELi240ELNS4_4UMMA5MajorE0ELSO_0ELNSN_7ScaleInE0ELSP_0EEEEEENS4_6LayoutISC_NS5_IJNSA_ILi0EEEST_ST_EEEEENS5_IJNS4_10UnderscoreESW_SW_EEEEENS4_13SM90_TMA_LOADENS4_14ComposedLayoutINS4_7SwizzleILi2ELi4ELi3EEENS4_18smem_ptr_flag_bitsILi16EEENSS_INS5_IJNSA_ILi8EEESG_EEENS5_IJSG_SB_EEEEEEEvNS4_8identityESZ_S19_vS1A_EENS_8epilogue10collective18CollectiveEpilogueINS1C_23Sm100TmaWarpSpecializedILi2ELi1ELi120ELb1ELb0EEEJSH_NS5_IJNSS_ISE_SB_EENSS_ISF_SB_EEEEESI_SJ_SI_SJ_NS1C_6fusion15FusionCallbacksIS1G_NS1K_17LinearCombinationISI_fSI_fLNS_15FloatRoundStyleE2EEESH_S1J_JEEENS4_5SM1004TMEM4LOAD26SM100_TMEM_LOAD_16dp256b2xESZ_NS10_INS11_ILi1ELi4ELi3EEES14_NSS_INS5_IJS15_NSA_ILi16EEEEEENS5_IJS1V_SB_EEEEEEENS4_17SM75_U32x4_LDSM_NENS4_14SM90_TMA_STOREES1Z_NS4_17SM90_U32x4_STSM_NENS4_39AutoVectorizingCopyWithAssumedAlignmentILi128EEEEEEvvEEEEvNT_6ParamsE) ;  /* 0xffffff50027c7950 */ /* 0x000fea0003c3ffff */
.L_x_163:
[----:B------:R-:W-:-:S00]  /*ae10*/  BRA `(.L_x_163) ;  /* 0xfffffffc00fc7947 */ /* 0x000fc0000383ffff */
[----:B------:R-:W-:-:S00]  /*ae20*/  NOP ;  /* 0x0000000000007918 */ /* 0x000fc00000000000 */
        /* <DEDUP_REMOVED lines=13> */
.L_x_164:


//--------------------- .nv.global.init           --------------------------
	.section	.nv.global.init,"aw",@progbits
.nv.global.init:
	.type		$str$27,@object
	.size		$str$27,($str$28 - $str$27)
$str$27:
        /*0000*/ 	.byte	0x28, 0x61, 0x64, 0x64, 0x72, 0x65, 0x73, 0x73, 0x20, 0x26, 0x20, 0x6d, 0x61, 0x73, 0x6b, 0x29
        /*0010*/ 	.byte	0x20, 0x3d, 0x3d, 0x20, 0x30, 0x00
	.type		$str$28,@object
	.size		$str$28,($str$26 - $str$28)
$str$28:
        /*0016*/ 	.byte	0x2f, 0x74, 0x6d, 0x70, 0x2f, 0x63, 0x75, 0x74, 0x6c, 0x61, 0x73, 0x73, 0x5f, 0x73, 0x77, 0x65
        /*0026*/ 	.byte	0x65, 0x70, 0x5f, 0x73, 0x72, 0x63, 0x2f, 0x69, 0x6e, 0x63, 0x6c, 0x75, 0x64, 0x65, 0x2f, 0x63
        /*0036*/ 	.byte	0x75, 0x74, 0x65, 0x2f, 0x70, 0x6f, 0x69, 0x6e, 0x74, 0x65, 0x72, 0x5f, 0x66, 0x6c, 0x61, 0x67
        /*0046*/ 	.byte	0x67, 0x65, 0x64, 0x2e, 0x68, 0x70, 0x70, 0x00
	.type		$str$26,@object
	.size		$str$26,($str$25 - $str$26)
$str$26:
        /*004e*/ 	.byte	0x2f, 0x74, 0x6d, 0x70, 0x2f, 0x63, 0x75, 0x74, 0x6c, 0x61, 0x73, 0x73, 0x5f, 0x73, 0x77, 0x65
        /*005e*/ 	.byte	0x65, 0x70, 0x5f, 0x73, 0x72, 0x63, 0x2f, 0x69, 0x6e, 0x63, 0x6c, 0x75, 0x64, 0x65, 0x2f, 0x63
        /*006e*/ 	.byte	0x75, 0x74, 0x65, 0x2f, 0x61, 0x74, 0x6f, 0x6d, 0x2f, 0x63, 0x6f, 0x70, 0x79, 0x5f, 0x74, 0x72
        /*007e*/ 	.byte	0x61, 0x69, 0x74, 0x73, 0x5f, 0x73, 0x6d, 0x31, 0x30, 0x30, 0x2e, 0x68, 0x70, 0x70, 0x00
	.type		$str$25,@object
	.size		$str$25,(__unnamed_1 - $str$25)
$str$25:
        /*008d*/ 	.byte	0x28, 0x28, 0x75, 0x69, 0x6e, 0x74, 0x33, 0x32, 0x5f, 0x74, 0x28, 0x74, 0x68, 0x72, 0x65, 0x61
        /*009d*/ 	.byte	0x64, 0x49, 0x64, 0x78, 0x2e, 0x78, 0x29, 0x20, 0x2f, 0x20, 0x33, 0x32, 0x29, 0x20, 0x25, 0x20
        /*00ad*/ 	.byte	0x34, 0x29, 0x20, 0x3d, 0x3d, 0x20, 0x28, 0x28, 0x28, 0x74, 0x6d, 0x65, 0x6d, 0x5f, 0x61, 0x64
        /*00bd*/ 	.byte	0x64, 0x72, 0x20, 0x3e, 0x3e, 0x20, 0x31, 0x36, 0x29, 0x20, 0x2f, 0x20, 0x33, 0x32, 0x29, 0x20
        /*00cd*/ 	.byte	0x25, 0x20, 0x34, 0x29, 0x00
	.type		__unnamed_1,@object
	.size		__unnamed_1,(__unnamed_2 - __unnamed_1)
__unnamed_1:
        /*00d2*/ 	.byte	0x61, 0x75, 0x74, 0x6f, 0x20, 0x63, 0x75, 0x74, 0x65, 0x3a, 0x3a, 0x61, 0x73, 0x5f, 0x70, 0x6f
        /* <DEDUP_REMOVED lines=24> */
        /*0262*/ 	.byte	0x35, 0x33, 0x36, 0x30, 0x3e, 0x3e, 0x3e, 0x3e, 0x5d, 0x00
	.type		__unnamed_2,@object
	.size		__unnamed_2,(.L_2 - __unnamed_2)
__unnamed_2:
        /* <DEDUP_REMOVED lines=42> */
        /*050c*/ 	.byte	0x3e, 0x5d, 0x00
.L_2:


//--------------------- .nv.shared._ZN7cutlass13device_kernelINS_4gemm6kernel13GemmUniversalIN4cute5tupleIJiiiiEEENS1_10collective13CollectiveMmaINS1_35MainloopSm100TmaUmmaWarpSpecializedILi8ELi2ELi4ENS5_IJNS4_1CILi1EEESB_SB_EEEEENS5_IJNSA_ILi64EEENSA_ILi240EEENSA_ILi32EEEEEENS_6half_tENS5_IJlSB_lEEESI_SJ_NS4_8TiledMMAINS4_8MMA_AtomIJNS4_20SM100_MMA_F16BF16_SSISI_SI_fLi64ELi240ELNS4_4UMMA5MajorE0ELSO_0ELNSN_7ScaleInE0ELSP_0EEEEEENS4_6LayoutISC_NS5_IJNSA_ILi0EEEST_ST_EEEEENS5_IJNS4_10UnderscoreESW_SW_EEEEENS4_13SM90_TMA_LOADENS4_14ComposedLayoutINS4_7SwizzleILi2ELi4ELi3EEENS4_18smem_ptr_flag_bitsILi16EEENSS_INS5_IJNSA_ILi8EEESG_EEENS5_IJSG_SB_EEEEEEEvNS4_8identityESZ_S19_vS1A_EENS_8epilogue10collective18CollectiveEpilogueINS1C_23Sm100TmaWarpSpecializedILi2ELi1ELi120ELb1ELb0EEEJSH_NS5_IJNSS_ISE_SB_EENSS_ISF_SB_EEEEESI_SJ_SI_SJ_NS1C_6fusion15FusionCallbacksIS1G_NS1K_17LinearCombinationISI_fSI_fLNS_15FloatRoundStyleE2EEESH_S1J_JEEENS4_5SM1004TMEM4LOAD26SM100_TMEM_LOAD_16dp256b2xESZ_NS10_INS11_ILi1ELi4ELi3EEES14_NSS_INS5_IJS15_NSA_ILi16EEEEEENS5_IJS1V_SB_EEEEEEENS4_17SM75_U32x4_LDSM_NENS4_14SM90_TMA_STOREES1Z_NS4_17SM90_U32x4_STSM_NENS4_39AutoVectorizingCopyWithAssumedAlignmentILi128EEEEEEvvEEEEvNT_6ParamsE --------------------------
	.section	.nv.shared._ZN7cutlass13device_kernelINS_4gemm6kernel13GemmUniversalIN4cute5tupleIJiiiiEEENS1_10collective13CollectiveMmaINS1_35MainloopSm100TmaUmmaWarpSpecializedILi8ELi2ELi4ENS5_IJNS4_1CILi1EEESB_SB_EEEEENS5_IJNSA_ILi64EEENSA_ILi240EEENSA_ILi32EEEEEENS_6half_tENS5_IJlSB_lEEESI_SJ_NS4_8TiledMMAINS4_8MMA_AtomIJNS4_20SM100_MMA_F16BF16_SSISI_SI_fLi64ELi240ELNS4_4UMMA5MajorE0ELSO_0ELNSN_7ScaleInE0ELSP_0EEEEEENS4_6LayoutISC_NS5_IJNSA_ILi0EEEST_ST_EEEEENS5_IJNS4_10UnderscoreESW_SW_EEEEENS4_13SM90_TMA_LOADENS4_14ComposedLayoutINS4_7SwizzleILi2ELi4ELi3EEENS4_18smem_ptr_flag_bitsILi16EEENSS_INS5_IJNSA_ILi8EEESG_EEENS5_IJSG_SB_EEEEEEEvNS4_8identityESZ_S19_vS1A_EENS_8epilogue10collective18CollectiveEpilogueINS1C_23Sm100TmaWarpSpecializedILi2ELi1ELi120ELb1ELb0EEEJSH_NS5_IJNSS_ISE_SB_EENSS_ISF_SB_EEEEESI_SJ_SI_SJ_NS1C_6fusion15FusionCallbacksIS1G_NS1K_17LinearCombinationISI_fSI_fLNS_15FloatRoundStyleE2EEESH_S1J_JEEENS4_5SM1004TMEM4LOAD26SM100_TMEM_LOAD_16dp256b2xESZ_NS10_INS11_ILi1ELi4ELi3EEES14_NSS_INS5_IJS15_NSA_ILi16EEEEEENS5_IJS1V_SB_EEEEEEENS4_17SM75_U32x4_LDSM_NENS4_14SM90_TMA_STOREES1Z_NS4_17SM90_U32x4_STSM_NENS4_39AutoVectorizingCopyWithAssumedAlignmentILi128EEEEEEvvEEEEvNT_6ParamsE,"aw",@nobits
	.sectionflags	@""
	.align	16
	.zero		1024


//--------------------- .nv.shared.reserved.0     --------------------------
	.section	.nv.shared.reserved.0,"aw",@nobits
	.weak		__nv_reservedSMEM_offset_0_alias
	.size		__nv_reservedSMEM_offset_0_alias, 0, 64
	.other		__nv_reservedSMEM_offset_0_alias,@"STO_CUDA_RESERVED_SHARED STV_DEFAULT"
__nv_reservedSMEM_offset_0_alias:
	.zero		0
.nv.shared.reserved.0:
	.zero		64
	.weak		__nv_reservedSMEM_tcgen05_partition
	.type		__nv_reservedSMEM_tcgen05_partition,@object
	.size		__nv_reservedSMEM_tcgen05_partition,(.L_0 - __nv_reservedSMEM_tcgen05_partition)
__nv_reservedSMEM_tcgen05_partition:
	.zero		32
.L_0:


//--------------------- .nv.global                --------------------------
	.section	.nv.global,"aw",@nobits
.nv.global:
	.type		_ZN40_INTERNAL_52c81abb_4_k_cu_92ee8cc0_120674cute1_E,@object
	.size		_ZN40_INTERNAL_52c81abb_4_k_cu_92ee8cc0_120674cute1_E,(_ZN40_INTERNAL_52c81abb_4_k_cu_92ee8cc0_120674cuda3std3__45__cpo6cbeginE - _ZN40_INTERNAL_52c81abb_4_k_cu_92ee8cc0_120674cute1_E)
_ZN40_INTERNAL_52c81abb_4_k_cu_92ee8cc0_120674cute1_E:
	.zero		1
	.type		_ZN40_INTERNAL_52c81abb_4_k_cu_92ee8cc0_120674cuda3std3__45__cpo6cbeginE,@object
	.size		_ZN40_INTERNAL_52c81abb_4_k_cu_92ee8cc0_120674cuda3std3__45__cpo6cbeginE,(_ZN40_INTERNAL_52c81abb_4_k_cu_92ee8cc0_120674cuda3std3__48in_placeE - _ZN40_INTERNAL_52c81abb_4_k_cu_92ee8cc0_120674cuda3std3__45__cpo6cbeginE)
_ZN40_INTERNAL_52c81abb_4_k_cu_92ee8cc0_120674cuda3std3__45__cpo6cbeginE:
	.zero		1
	.type		_ZN40_INTERNAL_52c81abb_4_k_cu_92ee8cc0_120674cuda3std3__48in_placeE,@object
	.size		_ZN40_INTERNAL_52c81abb_4_k_cu_92ee8cc0_120674cuda3std3__48in_placeE,(_ZN40_INTERNAL_52c81abb_4_k_cu_92ee8cc0_120674cuda3std6ranges3__45__cpo9iter_moveE - _ZN40_INTERNAL_52c81abb_4_k_cu_92ee8cc0_120674cuda3std3__48in_placeE)
_ZN40_INTERNAL_52c81abb_4_k_cu_92ee8cc0_120674cuda3std3__48in_placeE:
	.zero		1
	.type		_ZN40_INTERNAL_52c81abb_4_k_cu_92ee8cc0_120674cuda3std6ranges3__45__cpo9iter_moveE,@object
	.size		_ZN40_INTERNAL_52c81abb_4_k_cu_92ee8cc0_120674cuda3std6ranges3__45__cpo9iter_moveE,(_ZN40_INTERNAL_52c81abb_4_k_cu_92ee8cc0_120674cuda3std3__45__cpo5beginE - _ZN40_INTERNAL_52c81abb_4_k_cu_92ee8cc0_120674cuda3std6ranges3__45__cpo9iter_moveE)
_ZN40_INTERNAL_52c81abb_4_k_cu_92ee8cc0_120674cuda3std6ranges3__45__cpo9iter_moveE:
	.zero		1
	.type		_ZN40_INTERNAL_52c81abb_4_k_cu_92ee8cc0_120674cuda3std3__45__cpo5beginE,@object
	.size		_ZN40_INTERNAL_52c81abb_4_k_cu_92ee8cc0_120674cuda3std3__45__cpo5beginE,(_ZN40_INTERNAL_52c81abb_4_k_cu_92ee8cc0_120674cuda3std3__442_GLOBAL__N__52c81abb_4_k_cu_92ee8cc0_120676ignoreE - _ZN40_INTERNAL_52c81abb_4_k_cu_92ee8cc0_120674cuda3std3__45__cpo5beginE)
_ZN40_INTERNAL_52c81abb_4_k_cu_92ee8cc0_120674cuda3std3__45__cpo5beginE:
	.zero		1
	.type		_ZN40_INTERNAL_52c81abb_4_k_cu_92ee8cc0_120674cuda3std3__442_GLOBAL__N__52c81abb_4_k_cu_92ee8cc0_120676ignoreE,@object
	.size		_ZN40_INTERNAL_52c81abb_4_k_cu_92ee8cc0_120674cuda3std3__442_GLOBAL__N__52c81abb_4_k_cu_92ee8cc0_120676ignoreE,(_ZN40_INTERNAL_52c81abb_4_k_cu_92ee8cc0_120674cute7productE - _ZN40_INTERNAL_52c81abb_4_k_cu_92ee8cc0_120674cuda3std3__442_GLOBAL__N__52c81abb_4_k_cu_92ee8cc0_120676ignoreE)
_ZN40_INTERNAL_52c81abb_4_k_cu_92ee8cc0_120674cuda3std3__442_GLOBAL__N__52c81abb_4_k_cu_92ee8cc0_120676ignoreE:
	.zero		1
	.type		_ZN40_INTERNAL_52c81abb_4_k_cu_92ee8cc0_120674cute7productE,@object
	.size		_ZN40_INTERNAL_52c81abb_4_k_cu_92ee8cc0_120674cute7productE,(_ZN40_INTERNAL_52c81abb_4_k_cu_92ee8cc0_120674cuda3std3__45__cpo3endE - _ZN40_INTERNAL_52c81abb_4_k_cu_92ee8cc0_120674cute7productE)
_ZN40_INTERNAL_52c81abb_4_k_cu_92ee8cc0_120674cute7productE:
	.zero		1
	.type		_ZN40_INTERNAL_52c81abb_4_k_cu_92ee8cc0_120674cuda3std3__45__cpo3endE,@object
	.size		_ZN40_INTERNAL_52c81abb_4_k_cu_92ee8cc0_120674cuda3std3__45__cpo3endE,(_ZN40_INTERNAL_52c81abb_4_k_cu_92ee8cc0_120674cuda3std3__419piecewise_constructE - _ZN40_INTERNAL_52c81abb_4_k_cu_92ee8cc0_120674cuda3std3__45__cpo3endE)
_ZN40_INTERNAL_52c81abb_4_k_cu_92ee8cc0_120674cuda3std3__45__cpo3endE:
	.zero		1
	.type		_ZN40_INTERNAL_52c81abb_4_k_cu_92ee8cc0_120674cuda3std3__419piecewise_constructE,@object
	.size		_ZN40_INTERNAL_52c81abb_4_k_cu_92ee8cc0_120674cuda3std3__419piecewise_constructE,(_ZN40_INTERNAL_52c81abb_4_k_cu_92ee8cc0_120674cuda3std3__45__cpo4cendE - _ZN40_INTERNAL_52c81abb_4_k_cu_92ee8cc0_120674cuda3std3__419piecewise_constructE)
_ZN40_INTERNAL_52c81abb_4_k_cu_92ee8cc0_120674cuda3std3__419piecewise_constructE:
	.zero		1
	.type		_ZN40_INTERNAL_52c81abb_4_k_cu_92ee8cc0_120674cuda3std3__45__cpo4cendE,@object
	.size		_ZN40_INTERNAL_52c81abb_4_k_cu_92ee8cc0_120674cuda3std3__45__cpo4cendE,(_ZN40_INTERNAL_52c81abb_4_k_cu_92ee8cc0_120674cuda3std6ranges3__45__cpo4swapE - _ZN40_INTERNAL_52c81abb_4_k_cu_92ee8cc0_120674cuda3std3__45__cpo4cendE)
_ZN40_INTERNAL_52c81abb_4_k_cu_92ee8cc0_120674cuda3std3__45__cpo4cendE:
	.zero		1
	.type		_ZN40_INTERNAL_52c81abb_4_k_cu_92ee8cc0_120674cuda3std6ranges3__45__cpo4swapE,@object
	.size		_ZN40_INTERNAL_52c81abb_4_k_cu_92ee8cc0_120674cuda3std6ranges3__45__cpo4swapE,(.L_10 - _ZN40_INTERNAL_52c81abb_4_k_cu_92ee8cc0_120674cuda3std6ranges3__45__cpo4swapE)
_ZN40_INTERNAL_52c81abb_4_k_cu_92ee8cc0_120674cuda3std6ranges3__45__cpo4swapE:
	.zero		1
.L_10:


//--------------------- .nv.constant0._ZN7cutlass13device_kernelINS_4gemm6kernel13GemmUniversalIN4cute5tupleIJiiiiEEENS1_10collective13CollectiveMmaINS1_35MainloopSm100TmaUmmaWarpSpecializedILi8ELi2ELi4ENS5_IJNS4_1CILi1EEESB_SB_EEEEENS5_IJNSA_ILi64EEENSA_ILi240EEENSA_ILi32EEEEEENS_6half_tENS5_IJlSB_lEEESI_SJ_NS4_8TiledMMAINS4_8MMA_AtomIJNS4_20SM100_MMA_F16BF16_SSISI_SI_fLi64ELi240ELNS4_4UMMA5MajorE0ELSO_0ELNSN_7ScaleInE0ELSP_0EEEEEENS4_6LayoutISC_NS5_IJNSA_ILi0EEEST_ST_EEEEENS5_IJNS4_10UnderscoreESW_SW_EEEEENS4_13SM90_TMA_LOADENS4_14ComposedLayoutINS4_7SwizzleILi2ELi4ELi3EEENS4_18smem_ptr_flag_bitsILi16EEENSS_INS5_IJNSA_ILi8EEESG_EEENS5_IJSG_SB_EEEEEEEvNS4_8identityESZ_S19_vS1A_EENS_8epilogue10collective18CollectiveEpilogueINS1C_23Sm100TmaWarpSpecializedILi2ELi1ELi120ELb1ELb0EEEJSH_NS5_IJNSS_ISE_SB_EENSS_ISF_SB_EEEEESI_SJ_SI_SJ_NS1C_6fusion15FusionCallbacksIS1G_NS1K_17LinearCombinationISI_fSI_fLNS_15FloatRoundStyleE2EEESH_S1J_JEEENS4_5SM1004TMEM4LOAD26SM100_TMEM_LOAD_16dp256b2xESZ_NS10_INS11_ILi1ELi4ELi3EEES14_NSS_INS5_IJS15_NSA_ILi16EEEEEENS5_IJS1V_SB_EEEEEEENS4_17SM75_U32x4_LDSM_NENS4_14SM90_TMA_STOREES1Z_NS4_17SM90_U32x4_STSM_NENS4_39AutoVectorizingCopyWithAssumedAlignmentILi128EEEEEEvvEEEEvNT_6ParamsE --------------------------
	.section	.nv.constant0._ZN7cutlass13device_kernelINS_4gemm6kernel13GemmUniversalIN4cute5tupleIJiiiiEEENS1_10collective13CollectiveMmaINS1_35MainloopSm100TmaUmmaWarpSpecializedILi8ELi2ELi4ENS5_IJNS4_1CILi1EEESB_SB_EEEEENS5_IJNSA_ILi64EEENSA_ILi240EEENSA_ILi32EEEEEENS_6half_tENS5_IJlSB_lEEESI_SJ_NS4_8TiledMMAINS4_8MMA_AtomIJNS4_20SM100_MMA_F16BF16_SSISI_SI_fLi64ELi240ELNS4_4UMMA5MajorE0ELSO_0ELNSN_7ScaleInE0ELSP_0EEEEEENS4_6LayoutISC_NS5_IJNSA_ILi0EEEST_ST_EEEEENS5_IJNS4_10UnderscoreESW_SW_EEEEENS4_13SM90_TMA_LOADENS4_14ComposedLayoutINS4_7SwizzleILi2ELi4ELi3EEENS4_18smem_ptr_flag_bitsILi16EEENSS_INS5_IJNSA_ILi8EEESG_EEENS5_IJSG_SB_EEEEEEEvNS4_8identityESZ_S19_vS1A_EENS_8epilogue10collective18CollectiveEpilogueINS1C_23Sm100TmaWarpSpecializedILi2ELi1ELi120ELb1ELb0EEEJSH_NS5_IJNSS_ISE_SB_EENSS_ISF_SB_EEEEESI_SJ_SI_SJ_NS1C_6fusion15FusionCallbacksIS1G_NS1K_17LinearCombinationISI_fSI_fLNS_15FloatRoundStyleE2EEESH_S1J_JEEENS4_5SM1004TMEM4LOAD26SM100_TMEM_LOAD_16dp256b2xESZ_NS10_INS11_ILi1ELi4ELi3EEES14_NSS_INS5_IJS15_NSA_ILi16EEEEEENS5_IJS1V_SB_EEEEEEENS4_17SM75_U32x4_LDSM_NENS4_14SM90_TMA_STOREES1Z_NS4_17SM90_U32x4_STSM_NENS4_39AutoVectorizingCopyWithAssumedAlignmentILi128EEEEEEvvEEEEvNT_6ParamsE,"a",@progbits
	.sectionflags	@""
	.align	4
.nv.constant0._ZN7cutlass13device_kernelINS_4gemm6kernel13GemmUniversalIN4cute5tupleIJiiiiEEENS1_10collective13CollectiveMmaINS1_35MainloopSm100TmaUmmaWarpSpecializedILi8ELi2ELi4ENS5_IJNS4_1CILi1EEESB_SB_EEEEENS5_IJNSA_ILi64EEENSA_ILi240EEENSA_ILi32EEEEEENS_6half_tENS5_IJlSB_lEEESI_SJ_NS4_8TiledMMAINS4_8MMA_AtomIJNS4_20SM100_MMA_F16BF16_SSISI_SI_fLi64ELi240ELNS4_4UMMA5MajorE0ELSO_0ELNSN_7ScaleInE0ELSP_0EEEEEENS4_6LayoutISC_NS5_IJNSA_ILi0EEEST_ST_EEEEENS5_IJNS4_10UnderscoreESW_SW_EEEEENS4_13SM90_TMA_LOADENS4_14ComposedLayoutINS4_7SwizzleILi2ELi4ELi3EEENS4_18smem_ptr_flag_bitsILi16EEENSS_INS5_IJNSA_ILi8EEESG_EEENS5_IJSG_SB_EEEEEEEvNS4_8identityESZ_S19_vS1A_EENS_8epilogue10collective18CollectiveEpilogueINS1C_23Sm100TmaWarpSpecializedILi2ELi1ELi120ELb1ELb0EEEJSH_NS5_IJNSS_ISE_SB_EENSS_ISF_SB_EEEEESI_SJ_SI_SJ_NS1C_6fusion15FusionCallbacksIS1G_NS1K_17LinearCombinationISI_fSI_fLNS_15FloatRoundStyleE2EEESH_S1J_JEEENS4_5SM1004TMEM4LOAD26SM100_TMEM_LOAD_16dp256b2xESZ_NS10_INS11_ILi1ELi4ELi3EEES14_NSS_INS5_IJS15_NSA_ILi16EEEEEENS5_IJS1V_SB_EEEEEEENS4_17SM75_U32x4_LDSM_NENS4_14SM90_TMA_STOREES1Z_NS4_17SM90_U32x4_STSM_NENS4_39AutoVectorizingCopyWithAssumedAlignmentILi128EEEEEEvvEEEEvNT_6ParamsE:
	.zero		2944


//--------------------- SYMBOLS --------------------------

	.type		.nv.reservedSmem.offset0,@object
	.size		.nv.reservedSmem.offset0,0x4
	.type		.nv.reservedSmem.cap,@object
	.size		.nv.reservedSmem.cap,0x4
	.type		__assertfail,@function
